//
// Generated by NVIDIA NVVM Compiler
//
// Compiler Build ID: CL-36424714
// Cuda compilation tools, release 13.0, V13.0.88
// Based on NVVM 20.0.0
//

.version 9.0
.target sm_100
.address_size 64

	// .globl	default_function_kernel0
// _ZZ24default_function_kernel0E15pad_temp_shared has been demoted
// _ZZ24default_function_kernel0E13kernel_shared has been demoted
// _ZZ6conv2dPfPKfS_E5input has been demoted

.visible .entry default_function_kernel0(
	.param .u64 .ptr .align 1 default_function_kernel0_param_0,
	.param .u64 .ptr .align 1 default_function_kernel0_param_1,
	.param .u64 .ptr .align 1 default_function_kernel0_param_2
)
{
	.reg .pred 	%p<143>;
	.reg .b32 	%r<76>;
	.reg .b32 	%f<1070>;
	.reg .b64 	%rd<16>;
	// demoted variable
	.shared .align 4 .b8 _ZZ24default_function_kernel0E15pad_temp_shared[3840];
	// demoted variable
	.shared .align 4 .b8 _ZZ24default_function_kernel0E13kernel_shared[1536];
	mov.b32 	%r71, 0;
	mov.f32 	%f1014, 0f00000000;
	mov.u32 	%r18, %ctaid.x;
	add.s32 	%r19, %r18, -1;
	mov.u32 	%r20, %ctaid.y;
	mov.f32 	%f1015, %f1014;
	mov.f32 	%f1016, %f1014;
	mov.f32 	%f1017, %f1014;
	mov.f32 	%f1018, %f1014;
	mov.f32 	%f1019, %f1014;
	mov.f32 	%f1020, %f1014;
	mov.f32 	%f1021, %f1014;
	mov.f32 	%f1022, %f1014;
	mov.f32 	%f1023, %f1014;
	mov.f32 	%f1024, %f1014;
	mov.f32 	%f1025, %f1014;
	mov.f32 	%f1026, %f1014;
	mov.f32 	%f1027, %f1014;
	mov.f32 	%f1028, %f1014;
	mov.f32 	%f1029, %f1014;
	mov.f32 	%f1030, %f1014;
	mov.f32 	%f1031, %f1014;
	mov.f32 	%f1032, %f1014;
	mov.f32 	%f1033, %f1014;
	mov.f32 	%f1034, %f1014;
	mov.f32 	%f1035, %f1014;
	mov.f32 	%f1036, %f1014;
	mov.f32 	%f1037, %f1014;
	mov.f32 	%f1038, %f1014;
	mov.f32 	%f1039, %f1014;
	mov.f32 	%f1040, %f1014;
	mov.f32 	%f1041, %f1014;
	mov.f32 	%f1042, %f1014;
	mov.f32 	%f1043, %f1014;
	mov.f32 	%f1044, %f1014;
	mov.f32 	%f1045, %f1014;
	mov.f32 	%f1046, %f1014;
	mov.f32 	%f1047, %f1014;
	mov.f32 	%f1048, %f1014;
	mov.f32 	%f1049, %f1014;
	mov.f32 	%f1050, %f1014;
	mov.f32 	%f1051, %f1014;
	mov.f32 	%f1052, %f1014;
	mov.f32 	%f1053, %f1014;
	mov.f32 	%f1054, %f1014;
	mov.f32 	%f1055, %f1014;
	mov.f32 	%f1056, %f1014;
	mov.f32 	%f1057, %f1014;
	mov.f32 	%f1058, %f1014;
	mov.f32 	%f1059, %f1014;
	mov.f32 	%f1060, %f1014;
	mov.f32 	%f1061, %f1014;
	mov.f32 	%f1062, %f1014;
	mov.f32 	%f1063, %f1014;
	mov.f32 	%f1064, %f1014;
	mov.f32 	%f1065, %f1014;
	mov.f32 	%f1066, %f1014;
	mov.f32 	%f1067, %f1014;
	mov.f32 	%f1068, %f1014;
	mov.f32 	%f1069, %f1014;
$L__BB0_1:
	mov.b32 	%r72, 0;
$L__BB0_2:
	ld.param.u64 	%rd13, [default_function_kernel0_param_0];
	setp.lt.u32 	%p7, %r19, 2;
	bar.sync 	0;
	shl.b32 	%r22, %r20, 1;
	or.b32  	%r23, %r22, %r72;
	setp.ne.s32 	%p8, %r23, 0;
	add.s32 	%r4, %r22, %r72;
	setp.lt.u32 	%p9, %r4, 57;
	and.pred  	%p1, %p8, %p9;
	and.pred  	%p2, %p1, %p7;
	mov.u32 	%r24, %tid.z;
	mov.u32 	%r25, %tid.y;
	mul.lo.s32 	%r26, %r25, 6272;
	mad.lo.s32 	%r27, %r24, 12544, %r26;
	mad.lo.s32 	%r28, %r20, 112, %r27;
	mad.lo.s32 	%r29, %r18, 28, %r28;
	mad.lo.s32 	%r30, %r71, 50176, %r29;
	mad.lo.s32 	%r31, %r72, 56, %r30;
	add.s32 	%r32, %r31, -57;
	cvta.to.global.u64 	%rd5, %rd13;
	mul.wide.s32 	%rd6, %r32, 4;
	add.s64 	%rd1, %rd5, %rd6;
	mov.f32 	%f894, 0f00000000;
	not.pred 	%p10, %p2;
	@%p10 bra 	$L__BB0_4;
	ld.global.nc.f32 	%f894, [%rd1];
$L__BB0_4:
	setp.lt.u32 	%p11, %r18, 2;
	mul.lo.s32 	%r35, %r25, 120;
	mad.lo.s32 	%r36, %r24, 240, %r35;
	shl.b32 	%r37, %r36, 2;
	mov.u32 	%r38, _ZZ24default_function_kernel0E15pad_temp_shared;
	add.s32 	%r5, %r38, %r37;
	st.shared.f32 	[%r5], %f894;
	and.pred  	%p3, %p1, %p11;
	mov.f32 	%f895, 0f00000000;
	not.pred 	%p12, %p3;
	@%p12 bra 	$L__BB0_6;
	ld.global.nc.f32 	%f895, [%rd1+4];
$L__BB0_6:
	st.shared.f32 	[%r5+4], %f895;
	mov.f32 	%f896, 0f00000000;
	@%p12 bra 	$L__BB0_8;
	ld.global.nc.f32 	%f896, [%rd1+8];
$L__BB0_8:
	st.shared.f32 	[%r5+8], %f896;
	mov.f32 	%f897, 0f00000000;
	@%p12 bra 	$L__BB0_10;
	ld.global.nc.f32 	%f897, [%rd1+12];
$L__BB0_10:
	st.shared.f32 	[%r5+12], %f897;
	mov.f32 	%f898, 0f00000000;
	@%p12 bra 	$L__BB0_12;
	ld.global.nc.f32 	%f898, [%rd1+16];
$L__BB0_12:
	st.shared.f32 	[%r5+16], %f898;
	mov.f32 	%f899, 0f00000000;
	@%p12 bra 	$L__BB0_14;
	ld.global.nc.f32 	%f899, [%rd1+20];
$L__BB0_14:
	st.shared.f32 	[%r5+20], %f899;
	mov.f32 	%f900, 0f00000000;
	@%p12 bra 	$L__BB0_16;
	ld.global.nc.f32 	%f900, [%rd1+24];
$L__BB0_16:
	st.shared.f32 	[%r5+24], %f900;
	mov.f32 	%f901, 0f00000000;
	@%p12 bra 	$L__BB0_18;
	ld.global.nc.f32 	%f901, [%rd1+28];
$L__BB0_18:
	st.shared.f32 	[%r5+28], %f901;
	mov.f32 	%f902, 0f00000000;
	@%p12 bra 	$L__BB0_20;
	ld.global.nc.f32 	%f902, [%rd1+32];
$L__BB0_20:
	st.shared.f32 	[%r5+32], %f902;
	mov.f32 	%f903, 0f00000000;
	@%p12 bra 	$L__BB0_22;
	ld.global.nc.f32 	%f903, [%rd1+36];
$L__BB0_22:
	st.shared.f32 	[%r5+36], %f903;
	mov.f32 	%f904, 0f00000000;
	@%p12 bra 	$L__BB0_24;
	ld.global.nc.f32 	%f904, [%rd1+40];
$L__BB0_24:
	st.shared.f32 	[%r5+40], %f904;
	mov.f32 	%f905, 0f00000000;
	@%p12 bra 	$L__BB0_26;
	ld.global.nc.f32 	%f905, [%rd1+44];
$L__BB0_26:
	st.shared.f32 	[%r5+44], %f905;
	mov.f32 	%f906, 0f00000000;
	@%p12 bra 	$L__BB0_28;
	ld.global.nc.f32 	%f906, [%rd1+48];
$L__BB0_28:
	st.shared.f32 	[%r5+48], %f906;
	mov.f32 	%f907, 0f00000000;
	@%p12 bra 	$L__BB0_30;
	ld.global.nc.f32 	%f907, [%rd1+52];
$L__BB0_30:
	st.shared.f32 	[%r5+52], %f907;
	mov.f32 	%f908, 0f00000000;
	@%p12 bra 	$L__BB0_32;
	ld.global.nc.f32 	%f908, [%rd1+56];
$L__BB0_32:
	st.shared.f32 	[%r5+56], %f908;
	mov.f32 	%f909, 0f00000000;
	@%p12 bra 	$L__BB0_34;
	ld.global.nc.f32 	%f909, [%rd1+60];
$L__BB0_34:
	st.shared.f32 	[%r5+60], %f909;
	mov.f32 	%f910, 0f00000000;
	@%p12 bra 	$L__BB0_36;
	ld.global.nc.f32 	%f910, [%rd1+64];
$L__BB0_36:
	st.shared.f32 	[%r5+64], %f910;
	mov.f32 	%f911, 0f00000000;
	@%p12 bra 	$L__BB0_38;
	ld.global.nc.f32 	%f911, [%rd1+68];
$L__BB0_38:
	st.shared.f32 	[%r5+68], %f911;
	mov.f32 	%f912, 0f00000000;
	@%p12 bra 	$L__BB0_40;
	ld.global.nc.f32 	%f912, [%rd1+72];
$L__BB0_40:
	st.shared.f32 	[%r5+72], %f912;
	mov.f32 	%f913, 0f00000000;
	@%p12 bra 	$L__BB0_42;
	ld.global.nc.f32 	%f913, [%rd1+76];
$L__BB0_42:
	st.shared.f32 	[%r5+76], %f913;
	mov.f32 	%f914, 0f00000000;
	@%p12 bra 	$L__BB0_44;
	ld.global.nc.f32 	%f914, [%rd1+80];
$L__BB0_44:
	st.shared.f32 	[%r5+80], %f914;
	mov.f32 	%f915, 0f00000000;
	@%p12 bra 	$L__BB0_46;
	ld.global.nc.f32 	%f915, [%rd1+84];
$L__BB0_46:
	st.shared.f32 	[%r5+84], %f915;
	mov.f32 	%f916, 0f00000000;
	@%p12 bra 	$L__BB0_48;
	ld.global.nc.f32 	%f916, [%rd1+88];
$L__BB0_48:
	st.shared.f32 	[%r5+88], %f916;
	mov.f32 	%f917, 0f00000000;
	@%p12 bra 	$L__BB0_50;
	ld.global.nc.f32 	%f917, [%rd1+92];
$L__BB0_50:
	st.shared.f32 	[%r5+92], %f917;
	mov.f32 	%f918, 0f00000000;
	@%p12 bra 	$L__BB0_52;
	ld.global.nc.f32 	%f918, [%rd1+96];
$L__BB0_52:
	st.shared.f32 	[%r5+96], %f918;
	mov.f32 	%f919, 0f00000000;
	@%p12 bra 	$L__BB0_54;
	ld.global.nc.f32 	%f919, [%rd1+100];
$L__BB0_54:
	st.shared.f32 	[%r5+100], %f919;
	mov.f32 	%f920, 0f00000000;
	@%p12 bra 	$L__BB0_56;
	ld.global.nc.f32 	%f920, [%rd1+104];
$L__BB0_56:
	st.shared.f32 	[%r5+104], %f920;
	mov.f32 	%f921, 0f00000000;
	@%p12 bra 	$L__BB0_58;
	ld.global.nc.f32 	%f921, [%rd1+108];
$L__BB0_58:
	st.shared.f32 	[%r5+108], %f921;
	mov.f32 	%f922, 0f00000000;
	@%p12 bra 	$L__BB0_60;
	ld.global.nc.f32 	%f922, [%rd1+112];
$L__BB0_60:
	setp.eq.s32 	%p40, %r18, 0;
	st.shared.f32 	[%r5+112], %f922;
	and.pred  	%p4, %p1, %p40;
	mov.f32 	%f923, 0f00000000;
	not.pred 	%p41, %p4;
	@%p41 bra 	$L__BB0_62;
	ld.global.nc.f32 	%f923, [%rd1+116];
$L__BB0_62:
	add.s32 	%r39, %r18, -1;
	setp.gt.u32 	%p42, %r39, 1;
	st.shared.f32 	[%r5+116], %f923;
	setp.gt.u32 	%p43, %r4, 55;
	mov.f32 	%f924, 0f00000000;
	or.pred  	%p44, %p43, %p42;
	@%p44 bra 	$L__BB0_64;
	ld.global.nc.f32 	%f924, [%rd1+224];
$L__BB0_64:
	setp.lt.u32 	%p45, %r4, 56;
	st.shared.f32 	[%r5+120], %f924;
	and.pred  	%p5, %p45, %p11;
	mov.f32 	%f925, 0f00000000;
	not.pred 	%p47, %p5;
	@%p47 bra 	$L__BB0_66;
	ld.global.nc.f32 	%f925, [%rd1+228];
$L__BB0_66:
	st.shared.f32 	[%r5+124], %f925;
	mov.f32 	%f926, 0f00000000;
	@%p47 bra 	$L__BB0_68;
	ld.global.nc.f32 	%f926, [%rd1+232];
$L__BB0_68:
	st.shared.f32 	[%r5+128], %f926;
	mov.f32 	%f927, 0f00000000;
	@%p47 bra 	$L__BB0_70;
	ld.global.nc.f32 	%f927, [%rd1+236];
$L__BB0_70:
	st.shared.f32 	[%r5+132], %f927;
	mov.f32 	%f928, 0f00000000;
	@%p47 bra 	$L__BB0_72;
	ld.global.nc.f32 	%f928, [%rd1+240];
$L__BB0_72:
	st.shared.f32 	[%r5+136], %f928;
	mov.f32 	%f929, 0f00000000;
	@%p47 bra 	$L__BB0_74;
	ld.global.nc.f32 	%f929, [%rd1+244];
$L__BB0_74:
	st.shared.f32 	[%r5+140], %f929;
	mov.f32 	%f930, 0f00000000;
	@%p47 bra 	$L__BB0_76;
	ld.global.nc.f32 	%f930, [%rd1+248];
$L__BB0_76:
	st.shared.f32 	[%r5+144], %f930;
	mov.f32 	%f931, 0f00000000;
	@%p47 bra 	$L__BB0_78;
	ld.global.nc.f32 	%f931, [%rd1+252];
$L__BB0_78:
	st.shared.f32 	[%r5+148], %f931;
	mov.f32 	%f932, 0f00000000;
	@%p47 bra 	$L__BB0_80;
	ld.global.nc.f32 	%f932, [%rd1+256];
$L__BB0_80:
	st.shared.f32 	[%r5+152], %f932;
	mov.f32 	%f933, 0f00000000;
	@%p47 bra 	$L__BB0_82;
	ld.global.nc.f32 	%f933, [%rd1+260];
$L__BB0_82:
	st.shared.f32 	[%r5+156], %f933;
	mov.f32 	%f934, 0f00000000;
	@%p47 bra 	$L__BB0_84;
	ld.global.nc.f32 	%f934, [%rd1+264];
$L__BB0_84:
	st.shared.f32 	[%r5+160], %f934;
	mov.f32 	%f935, 0f00000000;
	@%p47 bra 	$L__BB0_86;
	ld.global.nc.f32 	%f935, [%rd1+268];
$L__BB0_86:
	st.shared.f32 	[%r5+164], %f935;
	mov.f32 	%f936, 0f00000000;
	@%p47 bra 	$L__BB0_88;
	ld.global.nc.f32 	%f936, [%rd1+272];
$L__BB0_88:
	st.shared.f32 	[%r5+168], %f936;
	mov.f32 	%f937, 0f00000000;
	@%p47 bra 	$L__BB0_90;
	ld.global.nc.f32 	%f937, [%rd1+276];
$L__BB0_90:
	st.shared.f32 	[%r5+172], %f937;
	mov.f32 	%f938, 0f00000000;
	@%p47 bra 	$L__BB0_92;
	ld.global.nc.f32 	%f938, [%rd1+280];
$L__BB0_92:
	st.shared.f32 	[%r5+176], %f938;
	mov.f32 	%f939, 0f00000000;
	@%p47 bra 	$L__BB0_94;
	ld.global.nc.f32 	%f939, [%rd1+284];
$L__BB0_94:
	st.shared.f32 	[%r5+180], %f939;
	mov.f32 	%f940, 0f00000000;
	@%p47 bra 	$L__BB0_96;
	ld.global.nc.f32 	%f940, [%rd1+288];
$L__BB0_96:
	st.shared.f32 	[%r5+184], %f940;
	mov.f32 	%f941, 0f00000000;
	@%p47 bra 	$L__BB0_98;
	ld.global.nc.f32 	%f941, [%rd1+292];
$L__BB0_98:
	st.shared.f32 	[%r5+188], %f941;
	mov.f32 	%f942, 0f00000000;
	@%p47 bra 	$L__BB0_100;
	ld.global.nc.f32 	%f942, [%rd1+296];
$L__BB0_100:
	st.shared.f32 	[%r5+192], %f942;
	mov.f32 	%f943, 0f00000000;
	@%p47 bra 	$L__BB0_102;
	ld.global.nc.f32 	%f943, [%rd1+300];
$L__BB0_102:
	st.shared.f32 	[%r5+196], %f943;
	mov.f32 	%f944, 0f00000000;
	@%p47 bra 	$L__BB0_104;
	ld.global.nc.f32 	%f944, [%rd1+304];
$L__BB0_104:
	st.shared.f32 	[%r5+200], %f944;
	mov.f32 	%f945, 0f00000000;
	@%p47 bra 	$L__BB0_106;
	ld.global.nc.f32 	%f945, [%rd1+308];
$L__BB0_106:
	st.shared.f32 	[%r5+204], %f945;
	mov.f32 	%f946, 0f00000000;
	@%p47 bra 	$L__BB0_108;
	ld.global.nc.f32 	%f946, [%rd1+312];
$L__BB0_108:
	st.shared.f32 	[%r5+208], %f946;
	mov.f32 	%f947, 0f00000000;
	@%p47 bra 	$L__BB0_110;
	ld.global.nc.f32 	%f947, [%rd1+316];
$L__BB0_110:
	st.shared.f32 	[%r5+212], %f947;
	mov.f32 	%f948, 0f00000000;
	@%p47 bra 	$L__BB0_112;
	ld.global.nc.f32 	%f948, [%rd1+320];
$L__BB0_112:
	st.shared.f32 	[%r5+216], %f948;
	mov.f32 	%f949, 0f00000000;
	@%p47 bra 	$L__BB0_114;
	ld.global.nc.f32 	%f949, [%rd1+324];
$L__BB0_114:
	st.shared.f32 	[%r5+220], %f949;
	mov.f32 	%f950, 0f00000000;
	@%p47 bra 	$L__BB0_116;
	ld.global.nc.f32 	%f950, [%rd1+328];
$L__BB0_116:
	st.shared.f32 	[%r5+224], %f950;
	mov.f32 	%f951, 0f00000000;
	@%p47 bra 	$L__BB0_118;
	ld.global.nc.f32 	%f951, [%rd1+332];
$L__BB0_118:
	st.shared.f32 	[%r5+228], %f951;
	mov.f32 	%f952, 0f00000000;
	@%p47 bra 	$L__BB0_120;
	ld.global.nc.f32 	%f952, [%rd1+336];
$L__BB0_120:
	setp.lt.u32 	%p75, %r4, 56;
	setp.eq.s32 	%p76, %r18, 0;
	st.shared.f32 	[%r5+232], %f952;
	and.pred  	%p6, %p75, %p76;
	mov.f32 	%f953, 0f00000000;
	not.pred 	%p77, %p6;
	@%p77 bra 	$L__BB0_122;
	ld.global.nc.f32 	%f953, [%rd1+340];
$L__BB0_122:
	st.shared.f32 	[%r5+236], %f953;
	mov.f32 	%f954, 0f00000000;
	@%p10 bra 	$L__BB0_124;
	ld.global.nc.f32 	%f954, [%rd1+12544];
$L__BB0_124:
	st.shared.f32 	[%r5+240], %f954;
	mov.f32 	%f955, 0f00000000;
	@%p12 bra 	$L__BB0_126;
	ld.global.nc.f32 	%f955, [%rd1+12548];
$L__BB0_126:
	st.shared.f32 	[%r5+244], %f955;
	mov.f32 	%f956, 0f00000000;
	@%p12 bra 	$L__BB0_128;
	ld.global.nc.f32 	%f956, [%rd1+12552];
$L__BB0_128:
	st.shared.f32 	[%r5+248], %f956;
	mov.f32 	%f957, 0f00000000;
	@%p12 bra 	$L__BB0_130;
	ld.global.nc.f32 	%f957, [%rd1+12556];
$L__BB0_130:
	st.shared.f32 	[%r5+252], %f957;
	mov.f32 	%f958, 0f00000000;
	@%p12 bra 	$L__BB0_132;
	ld.global.nc.f32 	%f958, [%rd1+12560];
$L__BB0_132:
	st.shared.f32 	[%r5+256], %f958;
	mov.f32 	%f959, 0f00000000;
	@%p12 bra 	$L__BB0_134;
	ld.global.nc.f32 	%f959, [%rd1+12564];
$L__BB0_134:
	st.shared.f32 	[%r5+260], %f959;
	mov.f32 	%f960, 0f00000000;
	@%p12 bra 	$L__BB0_136;
	ld.global.nc.f32 	%f960, [%rd1+12568];
$L__BB0_136:
	st.shared.f32 	[%r5+264], %f960;
	mov.f32 	%f961, 0f00000000;
	@%p12 bra 	$L__BB0_138;
	ld.global.nc.f32 	%f961, [%rd1+12572];
$L__BB0_138:
	st.shared.f32 	[%r5+268], %f961;
	mov.f32 	%f962, 0f00000000;
	@%p12 bra 	$L__BB0_140;
	ld.global.nc.f32 	%f962, [%rd1+12576];
$L__BB0_140:
	st.shared.f32 	[%r5+272], %f962;
	mov.f32 	%f963, 0f00000000;
	@%p12 bra 	$L__BB0_142;
	ld.global.nc.f32 	%f963, [%rd1+12580];
$L__BB0_142:
	st.shared.f32 	[%r5+276], %f963;
	mov.f32 	%f964, 0f00000000;
	@%p12 bra 	$L__BB0_144;
	ld.global.nc.f32 	%f964, [%rd1+12584];
$L__BB0_144:
	st.shared.f32 	[%r5+280], %f964;
	mov.f32 	%f965, 0f00000000;
	@%p12 bra 	$L__BB0_146;
	ld.global.nc.f32 	%f965, [%rd1+12588];
$L__BB0_146:
	st.shared.f32 	[%r5+284], %f965;
	mov.f32 	%f966, 0f00000000;
	@%p12 bra 	$L__BB0_148;
	ld.global.nc.f32 	%f966, [%rd1+12592];
$L__BB0_148:
	st.shared.f32 	[%r5+288], %f966;
	mov.f32 	%f967, 0f00000000;
	@%p12 bra 	$L__BB0_150;
	ld.global.nc.f32 	%f967, [%rd1+12596];
$L__BB0_150:
	st.shared.f32 	[%r5+292], %f967;
	mov.f32 	%f968, 0f00000000;
	@%p12 bra 	$L__BB0_152;
	ld.global.nc.f32 	%f968, [%rd1+12600];
$L__BB0_152:
	st.shared.f32 	[%r5+296], %f968;
	mov.f32 	%f969, 0f00000000;
	@%p12 bra 	$L__BB0_154;
	ld.global.nc.f32 	%f969, [%rd1+12604];
$L__BB0_154:
	st.shared.f32 	[%r5+300], %f969;
	mov.f32 	%f970, 0f00000000;
	@%p12 bra 	$L__BB0_156;
	ld.global.nc.f32 	%f970, [%rd1+12608];
$L__BB0_156:
	st.shared.f32 	[%r5+304], %f970;
	mov.f32 	%f971, 0f00000000;
	@%p12 bra 	$L__BB0_158;
	ld.global.nc.f32 	%f971, [%rd1+12612];
$L__BB0_158:
	st.shared.f32 	[%r5+308], %f971;
	mov.f32 	%f972, 0f00000000;
	@%p12 bra 	$L__BB0_160;
	ld.global.nc.f32 	%f972, [%rd1+12616];
$L__BB0_160:
	st.shared.f32 	[%r5+312], %f972;
	mov.f32 	%f973, 0f00000000;
	@%p12 bra 	$L__BB0_162;
	ld.global.nc.f32 	%f973, [%rd1+12620];
$L__BB0_162:
	st.shared.f32 	[%r5+316], %f973;
	mov.f32 	%f974, 0f00000000;
	@%p12 bra 	$L__BB0_164;
	ld.global.nc.f32 	%f974, [%rd1+12624];
$L__BB0_164:
	st.shared.f32 	[%r5+320], %f974;
	mov.f32 	%f975, 0f00000000;
	@%p12 bra 	$L__BB0_166;
	ld.global.nc.f32 	%f975, [%rd1+12628];
$L__BB0_166:
	st.shared.f32 	[%r5+324], %f975;
	mov.f32 	%f976, 0f00000000;
	@%p12 bra 	$L__BB0_168;
	ld.global.nc.f32 	%f976, [%rd1+12632];
$L__BB0_168:
	st.shared.f32 	[%r5+328], %f976;
	mov.f32 	%f977, 0f00000000;
	@%p12 bra 	$L__BB0_170;
	ld.global.nc.f32 	%f977, [%rd1+12636];
$L__BB0_170:
	st.shared.f32 	[%r5+332], %f977;
	mov.f32 	%f978, 0f00000000;
	@%p12 bra 	$L__BB0_172;
	ld.global.nc.f32 	%f978, [%rd1+12640];
$L__BB0_172:
	st.shared.f32 	[%r5+336], %f978;
	mov.f32 	%f979, 0f00000000;
	@%p12 bra 	$L__BB0_174;
	ld.global.nc.f32 	%f979, [%rd1+12644];
$L__BB0_174:
	st.shared.f32 	[%r5+340], %f979;
	mov.f32 	%f980, 0f00000000;
	@%p12 bra 	$L__BB0_176;
	ld.global.nc.f32 	%f980, [%rd1+12648];
$L__BB0_176:
	st.shared.f32 	[%r5+344], %f980;
	mov.f32 	%f981, 0f00000000;
	@%p12 bra 	$L__BB0_178;
	ld.global.nc.f32 	%f981, [%rd1+12652];
$L__BB0_178:
	st.shared.f32 	[%r5+348], %f981;
	mov.f32 	%f982, 0f00000000;
	@%p12 bra 	$L__BB0_180;
	ld.global.nc.f32 	%f982, [%rd1+12656];
$L__BB0_180:
	st.shared.f32 	[%r5+352], %f982;
	mov.f32 	%f983, 0f00000000;
	@%p41 bra 	$L__BB0_182;
	ld.global.nc.f32 	%f983, [%rd1+12660];
$L__BB0_182:
	st.shared.f32 	[%r5+356], %f983;
	mov.u32 	%r40, %ctaid.y;
	shl.b32 	%r41, %r40, 1;
	add.s32 	%r42, %r41, %r72;
	setp.gt.u32 	%p108, %r42, 55;
	setp.gt.u32 	%p109, %r39, 1;
	mov.f32 	%f984, 0f00000000;
	or.pred  	%p110, %p108, %p109;
	@%p110 bra 	$L__BB0_184;
	ld.global.nc.f32 	%f984, [%rd1+12768];
$L__BB0_184:
	st.shared.f32 	[%r5+360], %f984;
	mov.f32 	%f985, 0f00000000;
	@%p47 bra 	$L__BB0_186;
	ld.global.nc.f32 	%f985, [%rd1+12772];
$L__BB0_186:
	st.shared.f32 	[%r5+364], %f985;
	mov.f32 	%f986, 0f00000000;
	@%p47 bra 	$L__BB0_188;
	ld.global.nc.f32 	%f986, [%rd1+12776];
$L__BB0_188:
	st.shared.f32 	[%r5+368], %f986;
	mov.f32 	%f987, 0f00000000;
	@%p47 bra 	$L__BB0_190;
	ld.global.nc.f32 	%f987, [%rd1+12780];
$L__BB0_190:
	st.shared.f32 	[%r5+372], %f987;
	mov.f32 	%f988, 0f00000000;
	@%p47 bra 	$L__BB0_192;
	ld.global.nc.f32 	%f988, [%rd1+12784];
$L__BB0_192:
	st.shared.f32 	[%r5+376], %f988;
	mov.f32 	%f989, 0f00000000;
	@%p47 bra 	$L__BB0_194;
	ld.global.nc.f32 	%f989, [%rd1+12788];
$L__BB0_194:
	st.shared.f32 	[%r5+380], %f989;
	mov.f32 	%f990, 0f00000000;
	@%p47 bra 	$L__BB0_196;
	ld.global.nc.f32 	%f990, [%rd1+12792];
$L__BB0_196:
	st.shared.f32 	[%r5+384], %f990;
	mov.f32 	%f991, 0f00000000;
	@%p47 bra 	$L__BB0_198;
	ld.global.nc.f32 	%f991, [%rd1+12796];
$L__BB0_198:
	st.shared.f32 	[%r5+388], %f991;
	mov.f32 	%f992, 0f00000000;
	@%p47 bra 	$L__BB0_200;
	ld.global.nc.f32 	%f992, [%rd1+12800];
$L__BB0_200:
	st.shared.f32 	[%r5+392], %f992;
	mov.f32 	%f993, 0f00000000;
	@%p47 bra 	$L__BB0_202;
	ld.global.nc.f32 	%f993, [%rd1+12804];
$L__BB0_202:
	st.shared.f32 	[%r5+396], %f993;
	mov.f32 	%f994, 0f00000000;
	@%p47 bra 	$L__BB0_204;
	ld.global.nc.f32 	%f994, [%rd1+12808];
$L__BB0_204:
	st.shared.f32 	[%r5+400], %f994;
	mov.f32 	%f995, 0f00000000;
	@%p47 bra 	$L__BB0_206;
	ld.global.nc.f32 	%f995, [%rd1+12812];
$L__BB0_206:
	st.shared.f32 	[%r5+404], %f995;
	mov.f32 	%f996, 0f00000000;
	@%p47 bra 	$L__BB0_208;
	ld.global.nc.f32 	%f996, [%rd1+12816];
$L__BB0_208:
	st.shared.f32 	[%r5+408], %f996;
	mov.f32 	%f997, 0f00000000;
	@%p47 bra 	$L__BB0_210;
	ld.global.nc.f32 	%f997, [%rd1+12820];
$L__BB0_210:
	st.shared.f32 	[%r5+412], %f997;
	mov.f32 	%f998, 0f00000000;
	@%p47 bra 	$L__BB0_212;
	ld.global.nc.f32 	%f998, [%rd1+12824];
$L__BB0_212:
	st.shared.f32 	[%r5+416], %f998;
	mov.f32 	%f999, 0f00000000;
	@%p47 bra 	$L__BB0_214;
	ld.global.nc.f32 	%f999, [%rd1+12828];
$L__BB0_214:
	st.shared.f32 	[%r5+420], %f999;
	mov.f32 	%f1000, 0f00000000;
	@%p47 bra 	$L__BB0_216;
	ld.global.nc.f32 	%f1000, [%rd1+12832];
$L__BB0_216:
	st.shared.f32 	[%r5+424], %f1000;
	mov.f32 	%f1001, 0f00000000;
	@%p47 bra 	$L__BB0_218;
	ld.global.nc.f32 	%f1001, [%rd1+12836];
$L__BB0_218:
	st.shared.f32 	[%r5+428], %f1001;
	mov.f32 	%f1002, 0f00000000;
	@%p47 bra 	$L__BB0_220;
	ld.global.nc.f32 	%f1002, [%rd1+12840];
$L__BB0_220:
	st.shared.f32 	[%r5+432], %f1002;
	mov.f32 	%f1003, 0f00000000;
	@%p47 bra 	$L__BB0_222;
	ld.global.nc.f32 	%f1003, [%rd1+12844];
$L__BB0_222:
	st.shared.f32 	[%r5+436], %f1003;
	mov.f32 	%f1004, 0f00000000;
	@%p47 bra 	$L__BB0_224;
	ld.global.nc.f32 	%f1004, [%rd1+12848];
$L__BB0_224:
	st.shared.f32 	[%r5+440], %f1004;
	mov.f32 	%f1005, 0f00000000;
	@%p47 bra 	$L__BB0_226;
	ld.global.nc.f32 	%f1005, [%rd1+12852];
$L__BB0_226:
	st.shared.f32 	[%r5+444], %f1005;
	mov.f32 	%f1006, 0f00000000;
	@%p47 bra 	$L__BB0_228;
	ld.global.nc.f32 	%f1006, [%rd1+12856];
$L__BB0_228:
	st.shared.f32 	[%r5+448], %f1006;
	mov.f32 	%f1007, 0f00000000;
	@%p47 bra 	$L__BB0_230;
	ld.global.nc.f32 	%f1007, [%rd1+12860];
$L__BB0_230:
	st.shared.f32 	[%r5+452], %f1007;
	mov.f32 	%f1008, 0f00000000;
	@%p47 bra 	$L__BB0_232;
	ld.global.nc.f32 	%f1008, [%rd1+12864];
$L__BB0_232:
	st.shared.f32 	[%r5+456], %f1008;
	mov.f32 	%f1009, 0f00000000;
	@%p47 bra 	$L__BB0_234;
	ld.global.nc.f32 	%f1009, [%rd1+12868];
$L__BB0_234:
	st.shared.f32 	[%r5+460], %f1009;
	mov.f32 	%f1010, 0f00000000;
	@%p47 bra 	$L__BB0_236;
	ld.global.nc.f32 	%f1010, [%rd1+12872];
$L__BB0_236:
	st.shared.f32 	[%r5+464], %f1010;
	mov.f32 	%f1011, 0f00000000;
	@%p47 bra 	$L__BB0_238;
	ld.global.nc.f32 	%f1011, [%rd1+12876];
$L__BB0_238:
	st.shared.f32 	[%r5+468], %f1011;
	mov.f32 	%f1012, 0f00000000;
	@%p47 bra 	$L__BB0_240;
	ld.global.nc.f32 	%f1012, [%rd1+12880];
$L__BB0_240:
	st.shared.f32 	[%r5+472], %f1012;
	mov.f32 	%f1013, 0f00000000;
	@%p77 bra 	$L__BB0_242;
	ld.global.nc.f32 	%f1013, [%rd1+12884];
$L__BB0_242:
	ld.param.u64 	%rd14, [default_function_kernel0_param_1];
	mad.lo.s32 	%r47, %r25, 120, %r38;
	add.s32 	%r73, %r47, 60;
	mov.u32 	%r49, _ZZ24default_function_kernel0E13kernel_shared;
	mad.lo.s32 	%r50, %r24, 192, %r49;
	add.s32 	%r74, %r50, 776;
	st.shared.f32 	[%r5+476], %f1013;
	mov.u32 	%r51, %ctaid.z;
	mul.lo.s32 	%r52, %r24, 1152;
	mad.lo.s32 	%r53, %r51, 4608, %r52;
	mad.lo.s32 	%r54, %r25, 576, %r53;
	mad.lo.s32 	%r55, %r71, 144, %r54;
	mad.lo.s32 	%r56, %r72, 3, %r55;
	cvta.to.global.u64 	%rd7, %rd14;
	mul.wide.u32 	%rd8, %r56, 4;
	add.s64 	%rd9, %rd7, %rd8;
	ld.global.nc.f32 	%f586, [%rd9];
	mul.lo.s32 	%r57, %r25, 48;
	mad.lo.s32 	%r58, %r24, 96, %r57;
	shl.b32 	%r59, %r58, 2;
	add.s32 	%r60, %r49, %r59;
	st.shared.f32 	[%r60], %f586;
	ld.global.nc.f32 	%f587, [%rd9+4];
	st.shared.f32 	[%r60+4], %f587;
	ld.global.nc.f32 	%f588, [%rd9+8];
	st.shared.f32 	[%r60+8], %f588;
	ld.global.nc.f32 	%f589, [%rd9+36];
	st.shared.f32 	[%r60+12], %f589;
	ld.global.nc.f32 	%f590, [%rd9+40];
	st.shared.f32 	[%r60+16], %f590;
	ld.global.nc.f32 	%f591, [%rd9+44];
	st.shared.f32 	[%r60+20], %f591;
	ld.global.nc.f32 	%f592, [%rd9+72];
	st.shared.f32 	[%r60+24], %f592;
	ld.global.nc.f32 	%f593, [%rd9+76];
	st.shared.f32 	[%r60+28], %f593;
	ld.global.nc.f32 	%f594, [%rd9+80];
	st.shared.f32 	[%r60+32], %f594;
	ld.global.nc.f32 	%f595, [%rd9+108];
	st.shared.f32 	[%r60+36], %f595;
	ld.global.nc.f32 	%f596, [%rd9+112];
	st.shared.f32 	[%r60+40], %f596;
	ld.global.nc.f32 	%f597, [%rd9+116];
	st.shared.f32 	[%r60+44], %f597;
	ld.global.nc.f32 	%f598, [%rd9+144];
	st.shared.f32 	[%r60+48], %f598;
	ld.global.nc.f32 	%f599, [%rd9+148];
	st.shared.f32 	[%r60+52], %f599;
	ld.global.nc.f32 	%f600, [%rd9+152];
	st.shared.f32 	[%r60+56], %f600;
	ld.global.nc.f32 	%f601, [%rd9+180];
	st.shared.f32 	[%r60+60], %f601;
	ld.global.nc.f32 	%f602, [%rd9+184];
	st.shared.f32 	[%r60+64], %f602;
	ld.global.nc.f32 	%f603, [%rd9+188];
	st.shared.f32 	[%r60+68], %f603;
	ld.global.nc.f32 	%f604, [%rd9+216];
	st.shared.f32 	[%r60+72], %f604;
	ld.global.nc.f32 	%f605, [%rd9+220];
	st.shared.f32 	[%r60+76], %f605;
	ld.global.nc.f32 	%f606, [%rd9+224];
	st.shared.f32 	[%r60+80], %f606;
	ld.global.nc.f32 	%f607, [%rd9+252];
	st.shared.f32 	[%r60+84], %f607;
	ld.global.nc.f32 	%f608, [%rd9+256];
	st.shared.f32 	[%r60+88], %f608;
	ld.global.nc.f32 	%f609, [%rd9+260];
	st.shared.f32 	[%r60+92], %f609;
	ld.global.nc.f32 	%f610, [%rd9+288];
	st.shared.f32 	[%r60+96], %f610;
	ld.global.nc.f32 	%f611, [%rd9+292];
	st.shared.f32 	[%r60+100], %f611;
	ld.global.nc.f32 	%f612, [%rd9+296];
	st.shared.f32 	[%r60+104], %f612;
	ld.global.nc.f32 	%f613, [%rd9+324];
	st.shared.f32 	[%r60+108], %f613;
	ld.global.nc.f32 	%f614, [%rd9+328];
	st.shared.f32 	[%r60+112], %f614;
	ld.global.nc.f32 	%f615, [%rd9+332];
	st.shared.f32 	[%r60+116], %f615;
	ld.global.nc.f32 	%f616, [%rd9+360];
	st.shared.f32 	[%r60+120], %f616;
	ld.global.nc.f32 	%f617, [%rd9+364];
	st.shared.f32 	[%r60+124], %f617;
	ld.global.nc.f32 	%f618, [%rd9+368];
	st.shared.f32 	[%r60+128], %f618;
	ld.global.nc.f32 	%f619, [%rd9+396];
	st.shared.f32 	[%r60+132], %f619;
	ld.global.nc.f32 	%f620, [%rd9+400];
	st.shared.f32 	[%r60+136], %f620;
	ld.global.nc.f32 	%f621, [%rd9+404];
	st.shared.f32 	[%r60+140], %f621;
	ld.global.nc.f32 	%f622, [%rd9+432];
	st.shared.f32 	[%r60+144], %f622;
	ld.global.nc.f32 	%f623, [%rd9+436];
	st.shared.f32 	[%r60+148], %f623;
	ld.global.nc.f32 	%f624, [%rd9+440];
	st.shared.f32 	[%r60+152], %f624;
	ld.global.nc.f32 	%f625, [%rd9+468];
	st.shared.f32 	[%r60+156], %f625;
	ld.global.nc.f32 	%f626, [%rd9+472];
	st.shared.f32 	[%r60+160], %f626;
	ld.global.nc.f32 	%f627, [%rd9+476];
	st.shared.f32 	[%r60+164], %f627;
	ld.global.nc.f32 	%f628, [%rd9+504];
	st.shared.f32 	[%r60+168], %f628;
	ld.global.nc.f32 	%f629, [%rd9+508];
	st.shared.f32 	[%r60+172], %f629;
	ld.global.nc.f32 	%f630, [%rd9+512];
	st.shared.f32 	[%r60+176], %f630;
	ld.global.nc.f32 	%f631, [%rd9+540];
	st.shared.f32 	[%r60+180], %f631;
	ld.global.nc.f32 	%f632, [%rd9+544];
	st.shared.f32 	[%r60+184], %f632;
	ld.global.nc.f32 	%f633, [%rd9+548];
	st.shared.f32 	[%r60+188], %f633;
	bar.sync 	0;
	mov.b32 	%r75, 768;
$L__BB0_243:
	ld.shared.f32 	%f634, [%r73+-60];
	ld.shared.f32 	%f635, [%r73+-52];
	ld.shared.f32 	%f636, [%r73+-44];
	ld.shared.f32 	%f637, [%r73+-36];
	ld.shared.f32 	%f638, [%r73+-28];
	ld.shared.f32 	%f639, [%r73+-20];
	ld.shared.f32 	%f640, [%r73+-12];
	ld.shared.f32 	%f641, [%r73+-4];
	ld.shared.f32 	%f642, [%r73+4];
	ld.shared.f32 	%f643, [%r73+12];
	ld.shared.f32 	%f644, [%r73+20];
	ld.shared.f32 	%f645, [%r73+28];
	ld.shared.f32 	%f646, [%r73+36];
	ld.shared.f32 	%f647, [%r73+44];
	ld.shared.f32 	%f648, [%r73+-56];
	ld.shared.f32 	%f649, [%r73+-48];
	ld.shared.f32 	%f650, [%r73+-40];
	ld.shared.f32 	%f651, [%r73+-32];
	ld.shared.f32 	%f652, [%r73+-24];
	ld.shared.f32 	%f653, [%r73+-16];
	ld.shared.f32 	%f654, [%r73+-8];
	ld.shared.f32 	%f655, [%r73];
	ld.shared.f32 	%f656, [%r73+8];
	ld.shared.f32 	%f657, [%r73+16];
	ld.shared.f32 	%f658, [%r73+24];
	ld.shared.f32 	%f659, [%r73+32];
	ld.shared.f32 	%f660, [%r73+40];
	ld.shared.f32 	%f661, [%r73+48];
	ld.shared.f32 	%f662, [%r74+-8];
	ld.shared.f32 	%f663, [%r74+-776];
	fma.rn.f32 	%f664, %f663, %f634, %f1041;
	fma.rn.f32 	%f665, %f662, %f634, %f1042;
	fma.rn.f32 	%f666, %f663, %f635, %f1039;
	fma.rn.f32 	%f667, %f662, %f635, %f1044;
	fma.rn.f32 	%f668, %f663, %f636, %f1037;
	fma.rn.f32 	%f669, %f662, %f636, %f1046;
	fma.rn.f32 	%f670, %f663, %f637, %f1035;
	fma.rn.f32 	%f671, %f662, %f637, %f1048;
	fma.rn.f32 	%f672, %f663, %f638, %f1033;
	fma.rn.f32 	%f673, %f662, %f638, %f1050;
	fma.rn.f32 	%f674, %f663, %f639, %f1031;
	fma.rn.f32 	%f675, %f662, %f639, %f1052;
	fma.rn.f32 	%f676, %f663, %f640, %f1029;
	fma.rn.f32 	%f677, %f662, %f640, %f1054;
	fma.rn.f32 	%f678, %f663, %f641, %f1027;
	fma.rn.f32 	%f679, %f662, %f641, %f1056;
	fma.rn.f32 	%f680, %f663, %f642, %f1025;
	fma.rn.f32 	%f681, %f662, %f642, %f1058;
	fma.rn.f32 	%f682, %f663, %f643, %f1023;
	fma.rn.f32 	%f683, %f662, %f643, %f1060;
	fma.rn.f32 	%f684, %f663, %f644, %f1021;
	fma.rn.f32 	%f685, %f662, %f644, %f1062;
	fma.rn.f32 	%f686, %f663, %f645, %f1019;
	fma.rn.f32 	%f687, %f662, %f645, %f1064;
	fma.rn.f32 	%f688, %f663, %f646, %f1017;
	fma.rn.f32 	%f689, %f662, %f646, %f1066;
	fma.rn.f32 	%f690, %f663, %f647, %f1015;
	fma.rn.f32 	%f691, %f662, %f647, %f1068;
	fma.rn.f32 	%f692, %f663, %f648, %f1040;
	fma.rn.f32 	%f693, %f662, %f648, %f1043;
	fma.rn.f32 	%f694, %f663, %f649, %f1038;
	fma.rn.f32 	%f695, %f662, %f649, %f1045;
	fma.rn.f32 	%f696, %f663, %f650, %f1036;
	fma.rn.f32 	%f697, %f662, %f650, %f1047;
	fma.rn.f32 	%f698, %f663, %f651, %f1034;
	fma.rn.f32 	%f699, %f662, %f651, %f1049;
	fma.rn.f32 	%f700, %f663, %f652, %f1032;
	fma.rn.f32 	%f701, %f662, %f652, %f1051;
	fma.rn.f32 	%f702, %f663, %f653, %f1030;
	fma.rn.f32 	%f703, %f662, %f653, %f1053;
	fma.rn.f32 	%f704, %f663, %f654, %f1028;
	fma.rn.f32 	%f705, %f662, %f654, %f1055;
	fma.rn.f32 	%f706, %f663, %f655, %f1026;
	fma.rn.f32 	%f707, %f662, %f655, %f1057;
	fma.rn.f32 	%f708, %f663, %f656, %f1024;
	fma.rn.f32 	%f709, %f662, %f656, %f1059;
	fma.rn.f32 	%f710, %f663, %f657, %f1022;
	fma.rn.f32 	%f711, %f662, %f657, %f1061;
	fma.rn.f32 	%f712, %f663, %f658, %f1020;
	fma.rn.f32 	%f713, %f662, %f658, %f1063;
	fma.rn.f32 	%f714, %f663, %f659, %f1018;
	fma.rn.f32 	%f715, %f662, %f659, %f1065;
	fma.rn.f32 	%f716, %f663, %f660, %f1016;
	fma.rn.f32 	%f717, %f662, %f660, %f1067;
	fma.rn.f32 	%f718, %f663, %f661, %f1014;
	fma.rn.f32 	%f719, %f662, %f661, %f1069;
	ld.shared.f32 	%f720, [%r73+52];
	ld.shared.f32 	%f721, [%r74+-4];
	ld.shared.f32 	%f722, [%r74+-772];
	fma.rn.f32 	%f723, %f722, %f648, %f664;
	fma.rn.f32 	%f724, %f721, %f648, %f665;
	fma.rn.f32 	%f725, %f722, %f649, %f666;
	fma.rn.f32 	%f726, %f721, %f649, %f667;
	fma.rn.f32 	%f727, %f722, %f650, %f668;
	fma.rn.f32 	%f728, %f721, %f650, %f669;
	fma.rn.f32 	%f729, %f722, %f651, %f670;
	fma.rn.f32 	%f730, %f721, %f651, %f671;
	fma.rn.f32 	%f731, %f722, %f652, %f672;
	fma.rn.f32 	%f732, %f721, %f652, %f673;
	fma.rn.f32 	%f733, %f722, %f653, %f674;
	fma.rn.f32 	%f734, %f721, %f653, %f675;
	fma.rn.f32 	%f735, %f722, %f654, %f676;
	fma.rn.f32 	%f736, %f721, %f654, %f677;
	fma.rn.f32 	%f737, %f722, %f655, %f678;
	fma.rn.f32 	%f738, %f721, %f655, %f679;
	fma.rn.f32 	%f739, %f722, %f656, %f680;
	fma.rn.f32 	%f740, %f721, %f656, %f681;
	fma.rn.f32 	%f741, %f722, %f657, %f682;
	fma.rn.f32 	%f742, %f721, %f657, %f683;
	fma.rn.f32 	%f743, %f722, %f658, %f684;
	fma.rn.f32 	%f744, %f721, %f658, %f685;
	fma.rn.f32 	%f745, %f722, %f659, %f686;
	fma.rn.f32 	%f746, %f721, %f659, %f687;
	fma.rn.f32 	%f747, %f722, %f660, %f688;
	fma.rn.f32 	%f748, %f721, %f660, %f689;
	fma.rn.f32 	%f749, %f722, %f661, %f690;
	fma.rn.f32 	%f750, %f721, %f661, %f691;
	fma.rn.f32 	%f751, %f722, %f635, %f692;
	fma.rn.f32 	%f752, %f721, %f635, %f693;
	fma.rn.f32 	%f753, %f722, %f636, %f694;
	fma.rn.f32 	%f754, %f721, %f636, %f695;
	fma.rn.f32 	%f755, %f722, %f637, %f696;
	fma.rn.f32 	%f756, %f721, %f637, %f697;
	fma.rn.f32 	%f757, %f722, %f638, %f698;
	fma.rn.f32 	%f758, %f721, %f638, %f699;
	fma.rn.f32 	%f759, %f722, %f639, %f700;
	fma.rn.f32 	%f760, %f721, %f639, %f701;
	fma.rn.f32 	%f761, %f722, %f640, %f702;
	fma.rn.f32 	%f762, %f721, %f640, %f703;
	fma.rn.f32 	%f763, %f722, %f641, %f704;
	fma.rn.f32 	%f764, %f721, %f641, %f705;
	fma.rn.f32 	%f765, %f722, %f642, %f706;
	fma.rn.f32 	%f766, %f721, %f642, %f707;
	fma.rn.f32 	%f767, %f722, %f643, %f708;
	fma.rn.f32 	%f768, %f721, %f643, %f709;
	fma.rn.f32 	%f769, %f722, %f644, %f710;
	fma.rn.f32 	%f770, %f721, %f644, %f711;
	fma.rn.f32 	%f771, %f722, %f645, %f712;
	fma.rn.f32 	%f772, %f721, %f645, %f713;
	fma.rn.f32 	%f773, %f722, %f646, %f714;
	fma.rn.f32 	%f774, %f721, %f646, %f715;
	fma.rn.f32 	%f775, %f722, %f647, %f716;
	fma.rn.f32 	%f776, %f721, %f647, %f717;
	fma.rn.f32 	%f777, %f722, %f720, %f718;
	fma.rn.f32 	%f778, %f721, %f720, %f719;
	ld.shared.f32 	%f779, [%r73+56];
	ld.shared.f32 	%f780, [%r74];
	ld.shared.f32 	%f781, [%r74+-768];
	fma.rn.f32 	%f1041, %f781, %f635, %f723;
	fma.rn.f32 	%f1042, %f780, %f635, %f724;
	fma.rn.f32 	%f1039, %f781, %f636, %f725;
	fma.rn.f32 	%f1044, %f780, %f636, %f726;
	fma.rn.f32 	%f1037, %f781, %f637, %f727;
	fma.rn.f32 	%f1046, %f780, %f637, %f728;
	fma.rn.f32 	%f1035, %f781, %f638, %f729;
	fma.rn.f32 	%f1048, %f780, %f638, %f730;
	fma.rn.f32 	%f1033, %f781, %f639, %f731;
	fma.rn.f32 	%f1050, %f780, %f639, %f732;
	fma.rn.f32 	%f1031, %f781, %f640, %f733;
	fma.rn.f32 	%f1052, %f780, %f640, %f734;
	fma.rn.f32 	%f1029, %f781, %f641, %f735;
	fma.rn.f32 	%f1054, %f780, %f641, %f736;
	fma.rn.f32 	%f1027, %f781, %f642, %f737;
	fma.rn.f32 	%f1056, %f780, %f642, %f738;
	fma.rn.f32 	%f1025, %f781, %f643, %f739;
	fma.rn.f32 	%f1058, %f780, %f643, %f740;
	fma.rn.f32 	%f1023, %f781, %f644, %f741;
	fma.rn.f32 	%f1060, %f780, %f644, %f742;
	fma.rn.f32 	%f1021, %f781, %f645, %f743;
	fma.rn.f32 	%f1062, %f780, %f645, %f744;
	fma.rn.f32 	%f1019, %f781, %f646, %f745;
	fma.rn.f32 	%f1064, %f780, %f646, %f746;
	fma.rn.f32 	%f1017, %f781, %f647, %f747;
	fma.rn.f32 	%f1066, %f780, %f647, %f748;
	fma.rn.f32 	%f1015, %f781, %f720, %f749;
	fma.rn.f32 	%f1068, %f780, %f720, %f750;
	fma.rn.f32 	%f1040, %f781, %f649, %f751;
	fma.rn.f32 	%f1043, %f780, %f649, %f752;
	fma.rn.f32 	%f1038, %f781, %f650, %f753;
	fma.rn.f32 	%f1045, %f780, %f650, %f754;
	fma.rn.f32 	%f1036, %f781, %f651, %f755;
	fma.rn.f32 	%f1047, %f780, %f651, %f756;
	fma.rn.f32 	%f1034, %f781, %f652, %f757;
	fma.rn.f32 	%f1049, %f780, %f652, %f758;
	fma.rn.f32 	%f1032, %f781, %f653, %f759;
	fma.rn.f32 	%f1051, %f780, %f653, %f760;
	fma.rn.f32 	%f1030, %f781, %f654, %f761;
	fma.rn.f32 	%f1053, %f780, %f654, %f762;
	fma.rn.f32 	%f1028, %f781, %f655, %f763;
	fma.rn.f32 	%f1055, %f780, %f655, %f764;
	fma.rn.f32 	%f1026, %f781, %f656, %f765;
	fma.rn.f32 	%f1057, %f780, %f656, %f766;
	fma.rn.f32 	%f1024, %f781, %f657, %f767;
	fma.rn.f32 	%f1059, %f780, %f657, %f768;
	fma.rn.f32 	%f1022, %f781, %f658, %f769;
	fma.rn.f32 	%f1061, %f780, %f658, %f770;
	fma.rn.f32 	%f1020, %f781, %f659, %f771;
	fma.rn.f32 	%f1063, %f780, %f659, %f772;
	fma.rn.f32 	%f1018, %f781, %f660, %f773;
	fma.rn.f32 	%f1065, %f780, %f660, %f774;
	fma.rn.f32 	%f1016, %f781, %f661, %f775;
	fma.rn.f32 	%f1067, %f780, %f661, %f776;
	fma.rn.f32 	%f1014, %f781, %f779, %f777;
	fma.rn.f32 	%f1069, %f780, %f779, %f778;
	add.s32 	%r75, %r75, 12;
	add.s32 	%r74, %r74, 12;
	add.s32 	%r73, %r73, 240;
	setp.ne.s32 	%p140, %r75, 960;
	@%p140 bra 	$L__BB0_243;
	add.s32 	%r72, %r72, 1;
	setp.ne.s32 	%p141, %r72, 3;
	@%p141 bra 	$L__BB0_2;
	add.s32 	%r71, %r71, 1;
	setp.ne.s32 	%p142, %r71, 4;
	@%p142 bra 	$L__BB0_1;
	ld.param.u64 	%rd15, [default_function_kernel0_param_2];
	cvta.to.global.u64 	%rd10, %rd15;
	mov.u32 	%r61, %ctaid.z;
	mov.u32 	%r62, %tid.z;
	mul.lo.s32 	%r63, %r62, 3136;
	mad.lo.s32 	%r64, %r61, 25088, %r63;
	mov.u32 	%r65, %ctaid.y;
	mad.lo.s32 	%r66, %r65, 112, %r64;
	mov.u32 	%r67, %tid.y;
	mad.lo.s32 	%r68, %r67, 56, %r66;
	mov.u32 	%r69, %ctaid.x;
	mad.lo.s32 	%r70, %r69, 28, %r68;
	mul.wide.u32 	%rd11, %r70, 4;
	add.s64 	%rd12, %rd10, %rd11;
	st.global.f32 	[%rd12], %f1041;
	st.global.f32 	[%rd12+50176], %f1042;
	st.global.f32 	[%rd12+8], %f1039;
	st.global.f32 	[%rd12+50184], %f1044;
	st.global.f32 	[%rd12+16], %f1037;
	st.global.f32 	[%rd12+50192], %f1046;
	st.global.f32 	[%rd12+24], %f1035;
	st.global.f32 	[%rd12+50200], %f1048;
	st.global.f32 	[%rd12+32], %f1033;
	st.global.f32 	[%rd12+50208], %f1050;
	st.global.f32 	[%rd12+40], %f1031;
	st.global.f32 	[%rd12+50216], %f1052;
	st.global.f32 	[%rd12+48], %f1029;
	st.global.f32 	[%rd12+50224], %f1054;
	st.global.f32 	[%rd12+56], %f1027;
	st.global.f32 	[%rd12+50232], %f1056;
	st.global.f32 	[%rd12+64], %f1025;
	st.global.f32 	[%rd12+50240], %f1058;
	st.global.f32 	[%rd12+72], %f1023;
	st.global.f32 	[%rd12+50248], %f1060;
	st.global.f32 	[%rd12+80], %f1021;
	st.global.f32 	[%rd12+50256], %f1062;
	st.global.f32 	[%rd12+88], %f1019;
	st.global.f32 	[%rd12+50264], %f1064;
	st.global.f32 	[%rd12+96], %f1017;
	st.global.f32 	[%rd12+50272], %f1066;
	st.global.f32 	[%rd12+104], %f1015;
	st.global.f32 	[%rd12+50280], %f1068;
	st.global.f32 	[%rd12+4], %f1040;
	st.global.f32 	[%rd12+50180], %f1043;
	st.global.f32 	[%rd12+12], %f1038;
	st.global.f32 	[%rd12+50188], %f1045;
	st.global.f32 	[%rd12+20], %f1036;
	st.global.f32 	[%rd12+50196], %f1047;
	st.global.f32 	[%rd12+28], %f1034;
	st.global.f32 	[%rd12+50204], %f1049;
	st.global.f32 	[%rd12+36], %f1032;
	st.global.f32 	[%rd12+50212], %f1051;
	st.global.f32 	[%rd12+44], %f1030;
	st.global.f32 	[%rd12+50220], %f1053;
	st.global.f32 	[%rd12+52], %f1028;
	st.global.f32 	[%rd12+50228], %f1055;
	st.global.f32 	[%rd12+60], %f1026;
	st.global.f32 	[%rd12+50236], %f1057;
	st.global.f32 	[%rd12+68], %f1024;
	st.global.f32 	[%rd12+50244], %f1059;
	st.global.f32 	[%rd12+76], %f1022;
	st.global.f32 	[%rd12+50252], %f1061;
	st.global.f32 	[%rd12+84], %f1020;
	st.global.f32 	[%rd12+50260], %f1063;
	st.global.f32 	[%rd12+92], %f1018;
	st.global.f32 	[%rd12+50268], %f1065;
	st.global.f32 	[%rd12+100], %f1016;
	st.global.f32 	[%rd12+50276], %f1067;
	st.global.f32 	[%rd12+108], %f1014;
	st.global.f32 	[%rd12+50284], %f1069;
	ret;

}
	// .globl	_Z9transformPfS_
.visible .entry _Z9transformPfS_(
	.param .u64 .ptr .align 1 _Z9transformPfS__param_0,
	.param .u64 .ptr .align 1 _Z9transformPfS__param_1
)
{
	.reg .pred 	%p<7>;
	.reg .b16 	%rs<6>;
	.reg .b32 	%r<45>;
	.reg .b32 	%f<2>;
	.reg .b64 	%rd<9>;

	ld.param.u64 	%rd3, [_Z9transformPfS__param_0];
	ld.param.u64 	%rd4, [_Z9transformPfS__param_1];
	mov.u32 	%r21, %ctaid.x;
	mov.u32 	%r1, %ntid.x;
	mov.u32 	%r22, %tid.x;
	mad.lo.s32 	%r40, %r21, %r1, %r22;
	setp.gt.u32 	%p1, %r40, 200703;
	@%p1 bra 	$L__BB1_9;
	mov.u32 	%r23, %nctaid.x;
	mul.lo.s32 	%r3, %r23, %r1;
	cvta.to.global.u64 	%rd1, %rd3;
	cvta.to.global.u64 	%rd2, %rd4;
$L__BB1_2:
	mul.wide.u32 	%rd5, %r40, 4;
	add.s64 	%rd6, %rd1, %rd5;
	ld.global.f32 	%f1, [%rd6];
	mul.hi.u32 	%r24, %r40, 1402438301;
	shr.u32 	%r25, %r24, 10;
	mul.lo.s32 	%r26, %r25, 3136;
	sub.s32 	%r27, %r40, %r26;
	cvt.u16.u32 	%rs1, %r27;
	mul.hi.u16 	%rs2, %rs1, 2341;
	shr.u16 	%rs3, %rs2, 1;
	cvt.u32.u16 	%r5, %rs3;
	add.s32 	%r28, %r5, 1;
	mul.lo.s16 	%rs4, %rs3, 56;
	sub.s16 	%rs5, %rs1, %rs4;
	cvt.u32.u16 	%r6, %rs5;
	add.s32 	%r29, %r6, 1;
	shr.u32 	%r30, %r28, 2;
	min.u32 	%r41, %r30, 13;
	shr.u32 	%r31, %r29, 2;
	min.u32 	%r8, %r31, 13;
	shl.b32 	%r32, %r8, 5;
	mad.lo.s32 	%r33, %r25, 7056, %r32;
	mul.wide.u16 	%r34, %rs3, 6;
	add.s32 	%r35, %r33, %r34;
	add.s32 	%r9, %r35, %r6;
	shl.b32 	%r10, %r8, 2;
$L__BB1_3:
	shl.b32 	%r36, %r41, 2;
	add.s32 	%r37, %r36, 5;
	setp.le.u32 	%p2, %r37, %r5;
	@%p2 bra 	$L__BB1_8;
	mad.lo.s32 	%r43, %r41, 480, %r9;
	mov.u32 	%r42, %r10;
	mov.u32 	%r44, %r8;
$L__BB1_5:
	add.s32 	%r38, %r42, 5;
	setp.le.u32 	%p3, %r38, %r6;
	@%p3 bra 	$L__BB1_7;
	add.s32 	%r39, %r43, 7;
	mul.wide.u32 	%rd7, %r39, 4;
	add.s64 	%rd8, %rd2, %rd7;
	st.global.f32 	[%rd8], %f1;
	add.s32 	%r16, %r44, -1;
	add.s32 	%r43, %r43, -32;
	add.s32 	%r42, %r42, -4;
	setp.gt.s32 	%p4, %r44, 0;
	mov.u32 	%r44, %r16;
	@%p4 bra 	$L__BB1_5;
$L__BB1_7:
	add.s32 	%r19, %r41, -1;
	setp.gt.s32 	%p5, %r41, 0;
	mov.u32 	%r41, %r19;
	@%p5 bra 	$L__BB1_3;
$L__BB1_8:
	add.s32 	%r40, %r40, %r3;
	setp.lt.u32 	%p6, %r40, 200704;
	@%p6 bra 	$L__BB1_2;
$L__BB1_9:
	ret;

}
	// .globl	_Z6conv2dPfPKfS_
.visible .entry _Z6conv2dPfPKfS_(
	.param .u64 .ptr .align 1 _Z6conv2dPfPKfS__param_0,
	.param .u64 .ptr .align 1 _Z6conv2dPfPKfS__param_1,
	.param .u64 .ptr .align 1 _Z6conv2dPfPKfS__param_2
)
{
	.reg .pred 	%p<13>;
	.reg .b32 	%r<72>;
	.reg .b32 	%f<429>;
	.reg .b64 	%rd<54>;
	// demoted variable
	.shared .align 4 .b8 _ZZ6conv2dPfPKfS_E5input[2304];
	ld.param.u64 	%rd4, [_Z6conv2dPfPKfS__param_0];
	mov.u32 	%r1, %ctaid.x;
	mul.hi.u32 	%r28, %r1, 1402438301;
	shr.u32 	%r2, %r28, 6;
	mad.lo.s32 	%r3, %r2, -196, %r1;
	mov.u32 	%r29, %tid.x;
	shr.u32 	%r67, %r29, 5;
	and.b32  	%r5, %r29, 31;
	shl.b32 	%r6, %r2, 4;
	setp.gt.u32 	%p1, %r29, 511;
	add.s32 	%r66, %r67, %r6;
	setp.gt.u32 	%p2, %r66, 63;
	or.pred  	%p3, %p1, %p2;
	@%p3 bra 	$L__BB2_5;
	mov.u32 	%r31, %ntid.x;
	shr.u32 	%r8, %r31, 5;
	shl.b32 	%r32, %r5, 2;
	mov.u32 	%r33, _ZZ6conv2dPfPKfS_E5input;
	add.s32 	%r9, %r33, %r32;
	mad.lo.s32 	%r34, %r1, 36, %r5;
	mul.lo.s32 	%r35, %r2, 7056;
	sub.s32 	%r10, %r34, %r35;
	cvta.to.global.u64 	%rd1, %rd4;
$L__BB2_2:
	mad.lo.s32 	%r69, %r67, 144, %r9;
	mad.lo.s32 	%r68, %r66, 7056, %r10;
	mov.u32 	%r70, %r5;
$L__BB2_3:
	mul.wide.u32 	%rd7, %r68, 4;
	add.s64 	%rd8, %rd1, %rd7;
	ld.global.nc.f32 	%f33, [%rd8];
	st.shared.f32 	[%r69], %f33;
	add.s32 	%r18, %r70, 32;
	add.s32 	%r69, %r69, 128;
	add.s32 	%r68, %r68, 32;
	setp.lt.u32 	%p4, %r70, 4;
	mov.u32 	%r70, %r18;
	@%p4 bra 	$L__BB2_3;
	add.s32 	%r67, %r67, %r8;
	setp.lt.u32 	%p5, %r67, 16;
	add.s32 	%r66, %r67, %r6;
	setp.lt.u32 	%p6, %r66, 64;
	and.pred  	%p7, %p5, %p6;
	@%p7 bra 	$L__BB2_2;
$L__BB2_5:
	bar.sync 	0;
	mov.b32 	%r71, 0;
	mov.f32 	%f413, 0f00000000;
	mov.u32 	%r48, _ZZ6conv2dPfPKfS_E5input;
	mov.f32 	%f414, %f413;
	mov.f32 	%f415, %f413;
	mov.f32 	%f416, %f413;
	mov.f32 	%f417, %f413;
	mov.f32 	%f418, %f413;
	mov.f32 	%f419, %f413;
	mov.f32 	%f420, %f413;
	mov.f32 	%f421, %f413;
	mov.f32 	%f422, %f413;
	mov.f32 	%f423, %f413;
	mov.f32 	%f424, %f413;
	mov.f32 	%f425, %f413;
	mov.f32 	%f426, %f413;
	mov.f32 	%f427, %f413;
	mov.f32 	%f428, %f413;
$L__BB2_6:
	.pragma "nounroll";
	ld.param.u64 	%rd52, [_Z6conv2dPfPKfS__param_1];
	add.s32 	%r38, %r71, %r6;
	mad.lo.s32 	%r39, %r38, 576, %r29;
	cvta.to.global.u64 	%rd9, %rd52;
	mul.wide.u32 	%rd10, %r39, 4;
	add.s64 	%rd11, %rd9, %rd10;
	ld.global.nc.f32 	%f35, [%rd11];
	add.s32 	%r40, %r39, 64;
	mul.wide.u32 	%rd12, %r40, 4;
	add.s64 	%rd13, %rd9, %rd12;
	ld.global.nc.f32 	%f36, [%rd13];
	add.s32 	%r41, %r39, 128;
	mul.wide.u32 	%rd14, %r41, 4;
	add.s64 	%rd15, %rd9, %rd14;
	ld.global.nc.f32 	%f37, [%rd15];
	add.s32 	%r42, %r39, 192;
	mul.wide.u32 	%rd16, %r42, 4;
	add.s64 	%rd17, %rd9, %rd16;
	ld.global.nc.f32 	%f38, [%rd17];
	add.s32 	%r43, %r39, 256;
	mul.wide.u32 	%rd18, %r43, 4;
	add.s64 	%rd19, %rd9, %rd18;
	ld.global.nc.f32 	%f39, [%rd19];
	add.s32 	%r44, %r39, 320;
	mul.wide.u32 	%rd20, %r44, 4;
	add.s64 	%rd21, %rd9, %rd20;
	ld.global.nc.f32 	%f40, [%rd21];
	add.s32 	%r45, %r39, 384;
	mul.wide.u32 	%rd22, %r45, 4;
	add.s64 	%rd23, %rd9, %rd22;
	ld.global.nc.f32 	%f41, [%rd23];
	add.s32 	%r46, %r39, 448;
	mul.wide.u32 	%rd24, %r46, 4;
	add.s64 	%rd25, %rd9, %rd24;
	ld.global.nc.f32 	%f42, [%rd25];
	add.s32 	%r47, %r39, 512;
	mul.wide.u32 	%rd26, %r47, 4;
	add.s64 	%rd27, %rd9, %rd26;
	ld.global.nc.f32 	%f43, [%rd27];
	mad.lo.s32 	%r49, %r71, 144, %r48;
	ld.shared.f32 	%f44, [%r49];
	fma.rn.f32 	%f45, %f44, %f35, %f428;
	ld.shared.f32 	%f46, [%r49+4];
	fma.rn.f32 	%f47, %f46, %f35, %f427;
	fma.rn.f32 	%f48, %f46, %f36, %f45;
	ld.shared.f32 	%f49, [%r49+8];
	fma.rn.f32 	%f50, %f49, %f35, %f426;
	fma.rn.f32 	%f51, %f49, %f36, %f47;
	fma.rn.f32 	%f52, %f49, %f37, %f48;
	ld.shared.f32 	%f53, [%r49+12];
	fma.rn.f32 	%f54, %f53, %f35, %f425;
	fma.rn.f32 	%f55, %f53, %f36, %f50;
	fma.rn.f32 	%f56, %f53, %f37, %f51;
	ld.shared.f32 	%f57, [%r49+16];
	fma.rn.f32 	%f58, %f57, %f36, %f54;
	fma.rn.f32 	%f59, %f57, %f37, %f55;
	ld.shared.f32 	%f60, [%r49+20];
	fma.rn.f32 	%f61, %f60, %f37, %f58;
	ld.shared.f32 	%f62, [%r49+24];
	fma.rn.f32 	%f63, %f62, %f35, %f424;
	fma.rn.f32 	%f64, %f62, %f38, %f52;
	ld.shared.f32 	%f65, [%r49+28];
	fma.rn.f32 	%f66, %f65, %f35, %f423;
	fma.rn.f32 	%f67, %f65, %f36, %f63;
	fma.rn.f32 	%f68, %f65, %f38, %f56;
	fma.rn.f32 	%f69, %f65, %f39, %f64;
	ld.shared.f32 	%f70, [%r49+32];
	fma.rn.f32 	%f71, %f70, %f35, %f422;
	fma.rn.f32 	%f72, %f70, %f36, %f66;
	fma.rn.f32 	%f73, %f70, %f37, %f67;
	fma.rn.f32 	%f74, %f70, %f38, %f59;
	fma.rn.f32 	%f75, %f70, %f39, %f68;
	fma.rn.f32 	%f76, %f70, %f40, %f69;
	ld.shared.f32 	%f77, [%r49+36];
	fma.rn.f32 	%f78, %f77, %f35, %f421;
	fma.rn.f32 	%f79, %f77, %f36, %f71;
	fma.rn.f32 	%f80, %f77, %f37, %f72;
	fma.rn.f32 	%f81, %f77, %f38, %f61;
	fma.rn.f32 	%f82, %f77, %f39, %f74;
	fma.rn.f32 	%f83, %f77, %f40, %f75;
	ld.shared.f32 	%f84, [%r49+40];
	fma.rn.f32 	%f85, %f84, %f36, %f78;
	fma.rn.f32 	%f86, %f84, %f37, %f79;
	fma.rn.f32 	%f87, %f84, %f39, %f81;
	fma.rn.f32 	%f88, %f84, %f40, %f82;
	ld.shared.f32 	%f89, [%r49+44];
	fma.rn.f32 	%f90, %f89, %f37, %f85;
	fma.rn.f32 	%f91, %f89, %f40, %f87;
	ld.shared.f32 	%f92, [%r49+48];
	fma.rn.f32 	%f93, %f92, %f35, %f420;
	fma.rn.f32 	%f94, %f92, %f38, %f73;
	fma.rn.f32 	%f95, %f92, %f41, %f76;
	ld.shared.f32 	%f96, [%r49+52];
	fma.rn.f32 	%f97, %f96, %f35, %f419;
	fma.rn.f32 	%f98, %f96, %f36, %f93;
	fma.rn.f32 	%f99, %f96, %f38, %f80;
	fma.rn.f32 	%f100, %f96, %f39, %f94;
	fma.rn.f32 	%f101, %f96, %f41, %f83;
	fma.rn.f32 	%f102, %f96, %f42, %f95;
	ld.shared.f32 	%f103, [%r49+56];
	fma.rn.f32 	%f104, %f103, %f35, %f418;
	fma.rn.f32 	%f105, %f103, %f36, %f97;
	fma.rn.f32 	%f106, %f103, %f37, %f98;
	fma.rn.f32 	%f107, %f103, %f38, %f86;
	fma.rn.f32 	%f108, %f103, %f39, %f99;
	fma.rn.f32 	%f109, %f103, %f40, %f100;
	fma.rn.f32 	%f110, %f103, %f41, %f88;
	fma.rn.f32 	%f111, %f103, %f42, %f101;
	fma.rn.f32 	%f112, %f103, %f43, %f102;
	ld.shared.f32 	%f113, [%r49+60];
	fma.rn.f32 	%f114, %f113, %f35, %f417;
	fma.rn.f32 	%f115, %f113, %f36, %f104;
	fma.rn.f32 	%f116, %f113, %f37, %f105;
	fma.rn.f32 	%f117, %f113, %f38, %f90;
	fma.rn.f32 	%f118, %f113, %f39, %f107;
	fma.rn.f32 	%f119, %f113, %f40, %f108;
	fma.rn.f32 	%f120, %f113, %f41, %f91;
	fma.rn.f32 	%f121, %f113, %f42, %f110;
	fma.rn.f32 	%f122, %f113, %f43, %f111;
	ld.shared.f32 	%f123, [%r49+64];
	fma.rn.f32 	%f124, %f123, %f36, %f114;
	fma.rn.f32 	%f125, %f123, %f37, %f115;
	fma.rn.f32 	%f126, %f123, %f39, %f117;
	fma.rn.f32 	%f127, %f123, %f40, %f118;
	fma.rn.f32 	%f128, %f123, %f42, %f120;
	fma.rn.f32 	%f129, %f123, %f43, %f121;
	ld.shared.f32 	%f130, [%r49+68];
	fma.rn.f32 	%f131, %f130, %f37, %f124;
	fma.rn.f32 	%f132, %f130, %f40, %f126;
	fma.rn.f32 	%f133, %f130, %f43, %f128;
	ld.shared.f32 	%f134, [%r49+72];
	fma.rn.f32 	%f135, %f134, %f35, %f416;
	fma.rn.f32 	%f136, %f134, %f38, %f106;
	fma.rn.f32 	%f137, %f134, %f41, %f109;
	ld.shared.f32 	%f138, [%r49+76];
	fma.rn.f32 	%f139, %f138, %f35, %f415;
	fma.rn.f32 	%f140, %f138, %f36, %f135;
	fma.rn.f32 	%f141, %f138, %f38, %f116;
	fma.rn.f32 	%f142, %f138, %f39, %f136;
	fma.rn.f32 	%f143, %f138, %f41, %f119;
	fma.rn.f32 	%f144, %f138, %f42, %f137;
	ld.shared.f32 	%f145, [%r49+80];
	fma.rn.f32 	%f146, %f145, %f35, %f414;
	fma.rn.f32 	%f147, %f145, %f36, %f139;
	fma.rn.f32 	%f148, %f145, %f37, %f140;
	fma.rn.f32 	%f149, %f145, %f38, %f125;
	fma.rn.f32 	%f150, %f145, %f39, %f141;
	fma.rn.f32 	%f151, %f145, %f40, %f142;
	fma.rn.f32 	%f152, %f145, %f41, %f127;
	fma.rn.f32 	%f153, %f145, %f42, %f143;
	fma.rn.f32 	%f154, %f145, %f43, %f144;
	ld.shared.f32 	%f155, [%r49+84];
	fma.rn.f32 	%f156, %f155, %f35, %f413;
	fma.rn.f32 	%f157, %f155, %f36, %f146;
	fma.rn.f32 	%f158, %f155, %f37, %f147;
	fma.rn.f32 	%f159, %f155, %f38, %f131;
	fma.rn.f32 	%f160, %f155, %f39, %f149;
	fma.rn.f32 	%f161, %f155, %f40, %f150;
	fma.rn.f32 	%f162, %f155, %f41, %f132;
	fma.rn.f32 	%f163, %f155, %f42, %f152;
	fma.rn.f32 	%f164, %f155, %f43, %f153;
	ld.shared.f32 	%f165, [%r49+88];
	fma.rn.f32 	%f166, %f165, %f36, %f156;
	fma.rn.f32 	%f167, %f165, %f37, %f157;
	fma.rn.f32 	%f168, %f165, %f39, %f159;
	fma.rn.f32 	%f169, %f165, %f40, %f160;
	fma.rn.f32 	%f170, %f165, %f42, %f162;
	fma.rn.f32 	%f171, %f165, %f43, %f163;
	ld.shared.f32 	%f172, [%r49+92];
	fma.rn.f32 	%f173, %f172, %f37, %f166;
	fma.rn.f32 	%f174, %f172, %f40, %f168;
	fma.rn.f32 	%f175, %f172, %f43, %f170;
	ld.shared.f32 	%f176, [%r49+96];
	fma.rn.f32 	%f177, %f176, %f38, %f148;
	fma.rn.f32 	%f178, %f176, %f41, %f151;
	ld.shared.f32 	%f179, [%r49+100];
	fma.rn.f32 	%f180, %f179, %f38, %f158;
	fma.rn.f32 	%f181, %f179, %f39, %f177;
	fma.rn.f32 	%f182, %f179, %f41, %f161;
	fma.rn.f32 	%f183, %f179, %f42, %f178;
	ld.shared.f32 	%f184, [%r49+104];
	fma.rn.f32 	%f185, %f184, %f38, %f167;
	fma.rn.f32 	%f186, %f184, %f39, %f180;
	fma.rn.f32 	%f187, %f184, %f40, %f181;
	fma.rn.f32 	%f188, %f184, %f41, %f169;
	fma.rn.f32 	%f189, %f184, %f42, %f182;
	fma.rn.f32 	%f190, %f184, %f43, %f183;
	ld.shared.f32 	%f191, [%r49+108];
	fma.rn.f32 	%f192, %f191, %f38, %f173;
	fma.rn.f32 	%f193, %f191, %f39, %f185;
	fma.rn.f32 	%f194, %f191, %f40, %f186;
	fma.rn.f32 	%f195, %f191, %f41, %f174;
	fma.rn.f32 	%f196, %f191, %f42, %f188;
	fma.rn.f32 	%f197, %f191, %f43, %f189;
	ld.shared.f32 	%f198, [%r49+112];
	fma.rn.f32 	%f199, %f198, %f39, %f192;
	fma.rn.f32 	%f200, %f198, %f40, %f193;
	fma.rn.f32 	%f201, %f198, %f42, %f195;
	fma.rn.f32 	%f202, %f198, %f43, %f196;
	ld.shared.f32 	%f203, [%r49+116];
	fma.rn.f32 	%f204, %f203, %f40, %f199;
	fma.rn.f32 	%f205, %f203, %f43, %f201;
	ld.shared.f32 	%f206, [%r49+120];
	fma.rn.f32 	%f207, %f206, %f41, %f187;
	ld.shared.f32 	%f208, [%r49+124];
	fma.rn.f32 	%f209, %f208, %f41, %f194;
	fma.rn.f32 	%f210, %f208, %f42, %f207;
	ld.shared.f32 	%f211, [%r49+128];
	fma.rn.f32 	%f212, %f211, %f41, %f200;
	fma.rn.f32 	%f213, %f211, %f42, %f209;
	fma.rn.f32 	%f214, %f211, %f43, %f210;
	ld.shared.f32 	%f215, [%r49+132];
	fma.rn.f32 	%f216, %f215, %f41, %f204;
	fma.rn.f32 	%f217, %f215, %f42, %f212;
	fma.rn.f32 	%f218, %f215, %f43, %f213;
	ld.shared.f32 	%f219, [%r49+136];
	fma.rn.f32 	%f220, %f219, %f42, %f216;
	fma.rn.f32 	%f221, %f219, %f43, %f217;
	ld.shared.f32 	%f222, [%r49+140];
	fma.rn.f32 	%f223, %f222, %f43, %f220;
	add.s32 	%r50, %r39, 576;
	mul.wide.u32 	%rd28, %r50, 4;
	add.s64 	%rd29, %rd9, %rd28;
	ld.global.nc.f32 	%f224, [%rd29];
	add.s32 	%r51, %r39, 640;
	mul.wide.u32 	%rd30, %r51, 4;
	add.s64 	%rd31, %rd9, %rd30;
	ld.global.nc.f32 	%f225, [%rd31];
	add.s32 	%r52, %r39, 704;
	mul.wide.u32 	%rd32, %r52, 4;
	add.s64 	%rd33, %rd9, %rd32;
	ld.global.nc.f32 	%f226, [%rd33];
	add.s32 	%r53, %r39, 768;
	mul.wide.u32 	%rd34, %r53, 4;
	add.s64 	%rd35, %rd9, %rd34;
	ld.global.nc.f32 	%f227, [%rd35];
	add.s32 	%r54, %r39, 832;
	mul.wide.u32 	%rd36, %r54, 4;
	add.s64 	%rd37, %rd9, %rd36;
	ld.global.nc.f32 	%f228, [%rd37];
	add.s32 	%r55, %r39, 896;
	mul.wide.u32 	%rd38, %r55, 4;
	add.s64 	%rd39, %rd9, %rd38;
	ld.global.nc.f32 	%f229, [%rd39];
	add.s32 	%r56, %r39, 960;
	mul.wide.u32 	%rd40, %r56, 4;
	add.s64 	%rd41, %rd9, %rd40;
	ld.global.nc.f32 	%f230, [%rd41];
	add.s32 	%r57, %r39, 1024;
	mul.wide.u32 	%rd42, %r57, 4;
	add.s64 	%rd43, %rd9, %rd42;
	ld.global.nc.f32 	%f231, [%rd43];
	add.s32 	%r58, %r39, 1088;
	mul.wide.u32 	%rd44, %r58, 4;
	add.s64 	%rd45, %rd9, %rd44;
	ld.global.nc.f32 	%f232, [%rd45];
	ld.shared.f32 	%f233, [%r49+144];
	fma.rn.f32 	%f234, %f233, %f224, %f112;
	ld.shared.f32 	%f235, [%r49+148];
	fma.rn.f32 	%f236, %f235, %f224, %f122;
	fma.rn.f32 	%f237, %f235, %f225, %f234;
	ld.shared.f32 	%f238, [%r49+152];
	fma.rn.f32 	%f239, %f238, %f224, %f129;
	fma.rn.f32 	%f240, %f238, %f225, %f236;
	fma.rn.f32 	%f241, %f238, %f226, %f237;
	ld.shared.f32 	%f242, [%r49+156];
	fma.rn.f32 	%f243, %f242, %f224, %f133;
	fma.rn.f32 	%f244, %f242, %f225, %f239;
	fma.rn.f32 	%f245, %f242, %f226, %f240;
	ld.shared.f32 	%f246, [%r49+160];
	fma.rn.f32 	%f247, %f246, %f225, %f243;
	fma.rn.f32 	%f248, %f246, %f226, %f244;
	ld.shared.f32 	%f249, [%r49+164];
	fma.rn.f32 	%f250, %f249, %f226, %f247;
	ld.shared.f32 	%f251, [%r49+168];
	fma.rn.f32 	%f252, %f251, %f224, %f154;
	fma.rn.f32 	%f253, %f251, %f227, %f241;
	ld.shared.f32 	%f254, [%r49+172];
	fma.rn.f32 	%f255, %f254, %f224, %f164;
	fma.rn.f32 	%f256, %f254, %f225, %f252;
	fma.rn.f32 	%f257, %f254, %f227, %f245;
	fma.rn.f32 	%f258, %f254, %f228, %f253;
	ld.shared.f32 	%f259, [%r49+176];
	fma.rn.f32 	%f260, %f259, %f224, %f171;
	fma.rn.f32 	%f261, %f259, %f225, %f255;
	fma.rn.f32 	%f262, %f259, %f226, %f256;
	fma.rn.f32 	%f263, %f259, %f227, %f248;
	fma.rn.f32 	%f264, %f259, %f228, %f257;
	fma.rn.f32 	%f265, %f259, %f229, %f258;
	ld.shared.f32 	%f266, [%r49+180];
	fma.rn.f32 	%f267, %f266, %f224, %f175;
	fma.rn.f32 	%f268, %f266, %f225, %f260;
	fma.rn.f32 	%f269, %f266, %f226, %f261;
	fma.rn.f32 	%f270, %f266, %f227, %f250;
	fma.rn.f32 	%f271, %f266, %f228, %f263;
	fma.rn.f32 	%f272, %f266, %f229, %f264;
	ld.shared.f32 	%f273, [%r49+184];
	fma.rn.f32 	%f274, %f273, %f225, %f267;
	fma.rn.f32 	%f275, %f273, %f226, %f268;
	fma.rn.f32 	%f276, %f273, %f228, %f270;
	fma.rn.f32 	%f277, %f273, %f229, %f271;
	ld.shared.f32 	%f278, [%r49+188];
	fma.rn.f32 	%f279, %f278, %f226, %f274;
	fma.rn.f32 	%f280, %f278, %f229, %f276;
	ld.shared.f32 	%f281, [%r49+192];
	fma.rn.f32 	%f282, %f281, %f224, %f190;
	fma.rn.f32 	%f283, %f281, %f227, %f262;
	fma.rn.f32 	%f284, %f281, %f230, %f265;
	ld.shared.f32 	%f285, [%r49+196];
	fma.rn.f32 	%f286, %f285, %f224, %f197;
	fma.rn.f32 	%f287, %f285, %f225, %f282;
	fma.rn.f32 	%f288, %f285, %f227, %f269;
	fma.rn.f32 	%f289, %f285, %f228, %f283;
	fma.rn.f32 	%f290, %f285, %f230, %f272;
	fma.rn.f32 	%f291, %f285, %f231, %f284;
	ld.shared.f32 	%f292, [%r49+200];
	fma.rn.f32 	%f293, %f292, %f224, %f202;
	fma.rn.f32 	%f294, %f292, %f225, %f286;
	fma.rn.f32 	%f295, %f292, %f226, %f287;
	fma.rn.f32 	%f296, %f292, %f227, %f275;
	fma.rn.f32 	%f297, %f292, %f228, %f288;
	fma.rn.f32 	%f298, %f292, %f229, %f289;
	fma.rn.f32 	%f299, %f292, %f230, %f277;
	fma.rn.f32 	%f300, %f292, %f231, %f290;
	fma.rn.f32 	%f428, %f292, %f232, %f291;
	ld.shared.f32 	%f301, [%r49+204];
	fma.rn.f32 	%f302, %f301, %f224, %f205;
	fma.rn.f32 	%f303, %f301, %f225, %f293;
	fma.rn.f32 	%f304, %f301, %f226, %f294;
	fma.rn.f32 	%f305, %f301, %f227, %f279;
	fma.rn.f32 	%f306, %f301, %f228, %f296;
	fma.rn.f32 	%f307, %f301, %f229, %f297;
	fma.rn.f32 	%f308, %f301, %f230, %f280;
	fma.rn.f32 	%f309, %f301, %f231, %f299;
	fma.rn.f32 	%f427, %f301, %f232, %f300;
	ld.shared.f32 	%f310, [%r49+208];
	fma.rn.f32 	%f311, %f310, %f225, %f302;
	fma.rn.f32 	%f312, %f310, %f226, %f303;
	fma.rn.f32 	%f313, %f310, %f228, %f305;
	fma.rn.f32 	%f314, %f310, %f229, %f306;
	fma.rn.f32 	%f315, %f310, %f231, %f308;
	fma.rn.f32 	%f426, %f310, %f232, %f309;
	ld.shared.f32 	%f316, [%r49+212];
	fma.rn.f32 	%f317, %f316, %f226, %f311;
	fma.rn.f32 	%f318, %f316, %f229, %f313;
	fma.rn.f32 	%f425, %f316, %f232, %f315;
	ld.shared.f32 	%f319, [%r49+216];
	fma.rn.f32 	%f320, %f319, %f224, %f214;
	fma.rn.f32 	%f321, %f319, %f227, %f295;
	fma.rn.f32 	%f322, %f319, %f230, %f298;
	ld.shared.f32 	%f323, [%r49+220];
	fma.rn.f32 	%f324, %f323, %f224, %f218;
	fma.rn.f32 	%f325, %f323, %f225, %f320;
	fma.rn.f32 	%f326, %f323, %f227, %f304;
	fma.rn.f32 	%f327, %f323, %f228, %f321;
	fma.rn.f32 	%f328, %f323, %f230, %f307;
	fma.rn.f32 	%f329, %f323, %f231, %f322;
	ld.shared.f32 	%f330, [%r49+224];
	fma.rn.f32 	%f331, %f330, %f224, %f221;
	fma.rn.f32 	%f332, %f330, %f225, %f324;
	fma.rn.f32 	%f333, %f330, %f226, %f325;
	fma.rn.f32 	%f334, %f330, %f227, %f312;
	fma.rn.f32 	%f335, %f330, %f228, %f326;
	fma.rn.f32 	%f336, %f330, %f229, %f327;
	fma.rn.f32 	%f337, %f330, %f230, %f314;
	fma.rn.f32 	%f338, %f330, %f231, %f328;
	fma.rn.f32 	%f424, %f330, %f232, %f329;
	ld.shared.f32 	%f339, [%r49+228];
	fma.rn.f32 	%f340, %f339, %f224, %f223;
	fma.rn.f32 	%f341, %f339, %f225, %f331;
	fma.rn.f32 	%f342, %f339, %f226, %f332;
	fma.rn.f32 	%f343, %f339, %f227, %f317;
	fma.rn.f32 	%f344, %f339, %f228, %f334;
	fma.rn.f32 	%f345, %f339, %f229, %f335;
	fma.rn.f32 	%f346, %f339, %f230, %f318;
	fma.rn.f32 	%f347, %f339, %f231, %f337;
	fma.rn.f32 	%f423, %f339, %f232, %f338;
	ld.shared.f32 	%f348, [%r49+232];
	fma.rn.f32 	%f349, %f348, %f225, %f340;
	fma.rn.f32 	%f350, %f348, %f226, %f341;
	fma.rn.f32 	%f351, %f348, %f228, %f343;
	fma.rn.f32 	%f352, %f348, %f229, %f344;
	fma.rn.f32 	%f353, %f348, %f231, %f346;
	fma.rn.f32 	%f422, %f348, %f232, %f347;
	ld.shared.f32 	%f354, [%r49+236];
	fma.rn.f32 	%f355, %f354, %f226, %f349;
	fma.rn.f32 	%f356, %f354, %f229, %f351;
	fma.rn.f32 	%f421, %f354, %f232, %f353;
	ld.shared.f32 	%f357, [%r49+240];
	fma.rn.f32 	%f358, %f357, %f227, %f333;
	fma.rn.f32 	%f359, %f357, %f230, %f336;
	ld.shared.f32 	%f360, [%r49+244];
	fma.rn.f32 	%f361, %f360, %f227, %f342;
	fma.rn.f32 	%f362, %f360, %f228, %f358;
	fma.rn.f32 	%f363, %f360, %f230, %f345;
	fma.rn.f32 	%f364, %f360, %f231, %f359;
	ld.shared.f32 	%f365, [%r49+248];
	fma.rn.f32 	%f366, %f365, %f227, %f350;
	fma.rn.f32 	%f367, %f365, %f228, %f361;
	fma.rn.f32 	%f368, %f365, %f229, %f362;
	fma.rn.f32 	%f369, %f365, %f230, %f352;
	fma.rn.f32 	%f370, %f365, %f231, %f363;
	fma.rn.f32 	%f420, %f365, %f232, %f364;
	ld.shared.f32 	%f371, [%r49+252];
	fma.rn.f32 	%f372, %f371, %f227, %f355;
	fma.rn.f32 	%f373, %f371, %f228, %f366;
	fma.rn.f32 	%f374, %f371, %f229, %f367;
	fma.rn.f32 	%f375, %f371, %f230, %f356;
	fma.rn.f32 	%f376, %f371, %f231, %f369;
	fma.rn.f32 	%f419, %f371, %f232, %f370;
	ld.shared.f32 	%f377, [%r49+256];
	fma.rn.f32 	%f378, %f377, %f228, %f372;
	fma.rn.f32 	%f379, %f377, %f229, %f373;
	fma.rn.f32 	%f380, %f377, %f231, %f375;
	fma.rn.f32 	%f418, %f377, %f232, %f376;
	ld.shared.f32 	%f381, [%r49+260];
	fma.rn.f32 	%f382, %f381, %f229, %f378;
	fma.rn.f32 	%f417, %f381, %f232, %f380;
	ld.shared.f32 	%f383, [%r49+264];
	fma.rn.f32 	%f384, %f383, %f230, %f368;
	ld.shared.f32 	%f385, [%r49+268];
	fma.rn.f32 	%f386, %f385, %f230, %f374;
	fma.rn.f32 	%f387, %f385, %f231, %f384;
	ld.shared.f32 	%f388, [%r49+272];
	fma.rn.f32 	%f389, %f388, %f230, %f379;
	fma.rn.f32 	%f390, %f388, %f231, %f386;
	fma.rn.f32 	%f416, %f388, %f232, %f387;
	ld.shared.f32 	%f391, [%r49+276];
	fma.rn.f32 	%f392, %f391, %f230, %f382;
	fma.rn.f32 	%f393, %f391, %f231, %f389;
	fma.rn.f32 	%f415, %f391, %f232, %f390;
	ld.shared.f32 	%f394, [%r49+280];
	fma.rn.f32 	%f395, %f394, %f231, %f392;
	fma.rn.f32 	%f414, %f394, %f232, %f393;
	ld.shared.f32 	%f396, [%r49+284];
	fma.rn.f32 	%f413, %f396, %f232, %f395;
	add.s32 	%r71, %r71, 2;
	setp.ne.s32 	%p8, %r71, 16;
	@%p8 bra 	$L__BB2_6;
	ld.param.u64 	%rd53, [_Z6conv2dPfPKfS__param_2];
	cvta.to.global.u64 	%rd2, %rd53;
	shr.u32 	%r59, %r3, 1;
	mul.hi.u32 	%r60, %r59, -1840700269;
	shr.u32 	%r61, %r60, 2;
	mul.lo.s32 	%r62, %r61, 14;
	sub.s32 	%r63, %r3, %r62;
	shl.b32 	%r64, %r63, 2;
	mad.lo.s32 	%r26, %r29, 3136, %r64;
	setp.gt.u32 	%p9, %r3, 195;
	mul.lo.s32 	%r27, %r61, 224;
	@%p9 bra 	$L__BB2_9;
	add.s32 	%r65, %r26, %r27;
	mul.wide.u32 	%rd46, %r65, 4;
	add.s64 	%rd47, %rd2, %rd46;
	atom.global.add.f32 	%f397, [%rd47], %f428;
	atom.global.add.f32 	%f398, [%rd47+4], %f427;
	atom.global.add.f32 	%f399, [%rd47+8], %f426;
	atom.global.add.f32 	%f400, [%rd47+12], %f425;
$L__BB2_9:
	setp.gt.u32 	%p10, %r3, 195;
	cvt.u64.u32 	%rd48, %r27;
	cvt.u64.u32 	%rd49, %r26;
	add.s64 	%rd50, %rd49, %rd48;
	shl.b64 	%rd51, %rd50, 2;
	add.s64 	%rd3, %rd2, %rd51;
	@%p10 bra 	$L__BB2_11;
	atom.global.add.f32 	%f401, [%rd3+224], %f424;
	atom.global.add.f32 	%f402, [%rd3+228], %f423;
	atom.global.add.f32 	%f403, [%rd3+232], %f422;
	atom.global.add.f32 	%f404, [%rd3+236], %f421;
$L__BB2_11:
	setp.gt.u32 	%p11, %r3, 195;
	@%p11 bra 	$L__BB2_13;
	atom.global.add.f32 	%f405, [%rd3+448], %f420;
	atom.global.add.f32 	%f406, [%rd3+452], %f419;
	atom.global.add.f32 	%f407, [%rd3+456], %f418;
	atom.global.add.f32 	%f408, [%rd3+460], %f417;
$L__BB2_13:
	setp.gt.u32 	%p12, %r3, 195;
	@%p12 bra 	$L__BB2_15;
	atom.global.add.f32 	%f409, [%rd3+672], %f416;
	atom.global.add.f32 	%f410, [%rd3+676], %f415;
	atom.global.add.f32 	%f411, [%rd3+680], %f414;
	atom.global.add.f32 	%f412, [%rd3+684], %f413;
$L__BB2_15:
	ret;

}


// ===== COMPILED SASS (sm_100) =====

	.target	sm_100

	.elftype	@"ET_EXEC"


//--------------------- .note.nv.tkinfo           --------------------------
	.section	.note.nv.tkinfo,"",@"SHT_NOTE"
	.sectionflags	@"SHF_NOTE_NV_TKINFO"
	.tkinfo
        /*0018*/ 	.word	0x00000002
        /*0030*/ 	.string	""
        /*0030*/ 	.string	"ptxas"
        /*0030*/ 	.string	"Cuda compilation tools, release 13.0, V13.0.88"
        /*0030*/ 	.string	"Build cuda_13.0.r13.0/compiler.36424714_0"
        /*0030*/ 	.string	"-arch sm_100 -m 64 "



//--------------------- .note.nv.cuinfo           --------------------------
	.section	.note.nv.cuinfo,"",@"SHT_NOTE"
	.sectionflags	@"SHF_NOTE_NV_CUINFO"
        /*0018*/ 	.short	0x0002
        /*001a*/ 	.short	0x0064
        /*001c*/ 	.short	0x0082
	.zero		2


//--------------------- .nv.info                  --------------------------
	.section	.nv.info,"",@"SHT_CUDA_INFO"
	.align	4


	//----- nvinfo : EIATTR_REGCOUNT
	.align		4
        /*0000*/ 	.byte	0x04, 0x2f
        /*0002*/ 	.short	(.L_1 - .L_0)
	.align		4
.L_0:
        /*0004*/ 	.word	index@(default_function_kernel0)
        /*0008*/ 	.word	0x00000060


	//----- nvinfo : EIATTR_FRAME_SIZE
	.align		4
.L_1:
        /*000c*/ 	.byte	0x04, 0x11
        /*000e*/ 	.short	(.L_3 - .L_2)
	.align		4
.L_2:
        /*0010*/ 	.word	index@(default_function_kernel0)
        /*0014*/ 	.word	0x00000000


	//----- nvinfo : EIATTR_REGCOUNT
	.align		4
.L_3:
        /*0018*/ 	.byte	0x04, 0x2f
        /*001a*/ 	.short	(.L_5 - .L_4)
	.align		4
.L_4:
        /*001c*/ 	.word	index@(_Z9transformPfS_)
        /*0020*/ 	.word	0x00000013


	//----- nvinfo : EIATTR_FRAME_SIZE
	.align		4
.L_5:
        /*0024*/ 	.byte	0x04, 0x11
        /*0026*/ 	.short	(.L_7 - .L_6)
	.align		4
.L_6:
        /*0028*/ 	.word	index@(_Z9transformPfS_)
        /*002c*/ 	.word	0x00000000


	//----- nvinfo : EIATTR_REGCOUNT
	.align		4
.L_7:
        /*0030*/ 	.byte	0x04, 0x2f
        /*0032*/ 	.short	(.L_9 - .L_8)
	.align		4
.L_8:
        /*0034*/ 	.word	index@(_Z6conv2dPfPKfS_)
        /*0038*/ 	.word	0x00000030


	//----- nvinfo : EIATTR_FRAME_SIZE
	.align		4
.L_9:
        /*003c*/ 	.byte	0x04, 0x11
        /*003e*/ 	.short	(.L_11 - .L_10)
	.align		4
.L_10:
        /*0040*/ 	.word	index@(_Z6conv2dPfPKfS_)
        /*0044*/ 	.word	0x00000000


	//----- nvinfo : EIATTR_MIN_STACK_SIZE
	.align		4
.L_11:
        /*0048*/ 	.byte	0x04, 0x12
        /*004a*/ 	.short	(.L_13 - .L_12)
	.align		4
.L_12:
        /*004c*/ 	.word	index@(_Z6conv2dPfPKfS_)
        /*0050*/ 	.word	0x00000000


	//----- nvinfo : EIATTR_MIN_STACK_SIZE
	.align		4
.L_13:
        /*0054*/ 	.byte	0x04, 0x12
        /*0056*/ 	.short	(.L_15 - .L_14)
	.align		4
.L_14:
        /*0058*/ 	.word	index@(_Z9transformPfS_)
        /*005c*/ 	.word	0x00000000


	//----- nvinfo : EIATTR_MIN_STACK_SIZE
	.align		4
.L_15:
        /*0060*/ 	.byte	0x04, 0x12
        /*0062*/ 	.short	(.L_17 - .L_16)
	.align		4
.L_16:
        /*0064*/ 	.word	index@(default_function_kernel0)
        /*0068*/ 	.word	0x00000000
.L_17:


//--------------------- .nv.compat                --------------------------
	.section	.nv.compat,"",@"SHT_CUDA_COMPAT_INFO"
	.align	4
        /*0000*/ 	.byte	0x02, 0x09, 0x00, 0x00, 0x02, 0x02, 0x01, 0x00, 0x02, 0x05, 0x05, 0x00, 0x03, 0x07, 0x01, 0x01
        /*0010*/ 	.byte	0x02, 0x03, 0x00, 0x00, 0x02, 0x06, 0x01, 0x00, 0x04, 0x0b, 0x08, 0x00, 0x09, 0x00, 0x00, 0x00
        /*0020*/ 	.byte	0x00, 0x00, 0x00, 0x00


//--------------------- .nv.info._Z6conv2dPfPKfS_ --------------------------
	.section	.nv.info._Z6conv2dPfPKfS_,"",@"SHT_CUDA_INFO"
	.sectionflags	@""
	.align	4


	//----- nvinfo : EIATTR_CUDA_API_VERSION
	.align		4
        /*0000*/ 	.byte	0x04, 0x37
        /*0002*/ 	.short	(.L_19 - .L_18)
.L_18:
        /*0004*/ 	.word	0x00000082


	//----- nvinfo : EIATTR_KPARAM_INFO
	.align		4
.L_19:
        /*0008*/ 	.byte	0x04, 0x17
        /*000a*/ 	.short	(.L_21 - .L_20)
.L_20:
        /*000c*/ 	.word	0x00000000
        /*0010*/ 	.short	0x0002
        /*0012*/ 	.short	0x0010
        /*0014*/ 	.byte	0x00, 0xf5, 0x21, 0x00


	//----- nvinfo : EIATTR_KPARAM_INFO
	.align		4
.L_21:
        /*0018*/ 	.byte	0x04, 0x17
        /*001a*/ 	.short	(.L_23 - .L_22)
.L_22:
        /*001c*/ 	.word	0x00000000
        /*0020*/ 	.short	0x0001
        /*0022*/ 	.short	0x0008
        /*0024*/ 	.byte	0x00, 0xf5, 0x21, 0x00


	//----- nvinfo : EIATTR_KPARAM_INFO
	.align		4
.L_23:
        /*0028*/ 	.byte	0x04, 0x17
        /*002a*/ 	.short	(.L_25 - .L_24)
.L_24:
        /*002c*/ 	.word	0x00000000
        /*0030*/ 	.short	0x0000
        /*0032*/ 	.short	0x0000
        /*0034*/ 	.byte	0x00, 0xf5, 0x21, 0x00


	//----- nvinfo : EIATTR_SPARSE_MMA_MASK
	.align		4
.L_25:
        /*0038*/ 	.byte	0x03, 0x50
        /*003a*/ 	.short	0x0000


	//----- nvinfo : EIATTR_MAXREG_COUNT
	.align		4
        /*003c*/ 	.byte	0x03, 0x1b
        /*003e*/ 	.short	0x00ff


	//----- nvinfo : EIATTR_NUM_BARRIERS
	.align		4
        /*0040*/ 	.byte	0x02, 0x4c
        /*0042*/ 	.byte	0x01
	.zero		1


	//----- nvinfo : EIATTR_MERCURY_ISA_VERSION
	.align		4
        /*0044*/ 	.byte	0x03, 0x5f
        /*0046*/ 	.short	0x0101


	//----- nvinfo : EIATTR_VRC_CTA_INIT_COUNT
	.align		4
        /*0048*/ 	.byte	0x02, 0x4a
	.zero		1
	.zero		1


	//----- nvinfo : EIATTR_EXIT_INSTR_OFFSETS
	.align		4
        /*004c*/ 	.byte	0x04, 0x1c
        /*004e*/ 	.short	(.L_27 - .L_26)


	//   ....[0]....
.L_26:
        /*0050*/ 	.word	0x00001cd0


	//   ....[1]....
        /*0054*/ 	.word	0x00001d20


	//----- nvinfo : EIATTR_CRS_STACK_SIZE
	.align		4
.L_27:
        /*0058*/ 	.byte	0x04, 0x1e
        /*005a*/ 	.short	(.L_29 - .L_28)
.L_28:
        /*005c*/ 	.word	0x00000000


	//----- nvinfo : EIATTR_CBANK_PARAM_SIZE
	.align		4
.L_29:
        /*0060*/ 	.byte	0x03, 0x19
        /*0062*/ 	.short	0x0018


	//----- nvinfo : EIATTR_PARAM_CBANK
	.align		4
        /*0064*/ 	.byte	0x04, 0x0a
        /*0066*/ 	.short	(.L_31 - .L_30)
	.align		4
.L_30:
        /*0068*/ 	.word	index@(.nv.constant0._Z6conv2dPfPKfS_)
        /*006c*/ 	.short	0x0380
        /*006e*/ 	.short	0x0018


	//----- nvinfo : EIATTR_SW_WAR
	.align		4
.L_31:
        /*0070*/ 	.byte	0x04, 0x36
        /*0072*/ 	.short	(.L_33 - .L_32)
.L_32:
        /*0074*/ 	.word	0x00000008
.L_33:


//--------------------- .nv.info._Z9transformPfS_ --------------------------
	.section	.nv.info._Z9transformPfS_,"",@"SHT_CUDA_INFO"
	.sectionflags	@""
	.align	4


	//----- nvinfo : EIATTR_CUDA_API_VERSION
	.align		4
        /*0000*/ 	.byte	0x04, 0x37
        /*0002*/ 	.short	(.L_35 - .L_34)
.L_34:
        /*0004*/ 	.word	0x00000082


	//----- nvinfo : EIATTR_KPARAM_INFO
	.align		4
.L_35:
        /*0008*/ 	.byte	0x04, 0x17
        /*000a*/ 	.short	(.L_37 - .L_36)
.L_36:
        /*000c*/ 	.word	0x00000000
        /*0010*/ 	.short	0x0001
        /*0012*/ 	.short	0x0008
        /*0014*/ 	.byte	0x00, 0xf5, 0x21, 0x00


	//----- nvinfo : EIATTR_KPARAM_INFO
	.align		4
.L_37:
        /*0018*/ 	.byte	0x04, 0x17
        /*001a*/ 	.short	(.L_39 - .L_38)
.L_38:
        /*001c*/ 	.word	0x00000000
        /*0020*/ 	.short	0x0000
        /*0022*/ 	.short	0x0000
        /*0024*/ 	.byte	0x00, 0xf5, 0x21, 0x00


	//----- nvinfo : EIATTR_SPARSE_MMA_MASK
	.align		4
.L_39:
        /*0028*/ 	.byte	0x03, 0x50
        /*002a*/ 	.short	0x0000


	//----- nvinfo : EIATTR_MAXREG_COUNT
	.align		4
        /*002c*/ 	.byte	0x03, 0x1b
        /*002e*/ 	.short	0x00ff


	//----- nvinfo : EIATTR_MERCURY_ISA_VERSION
	.align		4
        /*0030*/ 	.byte	0x03, 0x5f
        /*0032*/ 	.short	0x0101


	//----- nvinfo : EIATTR_VRC_CTA_INIT_COUNT
	.align		4
        /*0034*/ 	.byte	0x02, 0x4a
	.zero		1
	.zero		1


	//----- nvinfo : EIATTR_EXIT_INSTR_OFFSETS
	.align		4
        /*0038*/ 	.byte	0x04, 0x1c
        /*003a*/ 	.short	(.L_41 - .L_40)


	//   ....[0]....
.L_40:
        /*003c*/ 	.word	0x00000060


	//   ....[1]....
        /*0040*/ 	.word	0x00000400


	//----- nvinfo : EIATTR_CRS_STACK_SIZE
	.align		4
.L_41:
        /*0044*/ 	.byte	0x04, 0x1e
        /*0046*/ 	.short	(.L_43 - .L_42)
.L_42:
        /*0048*/ 	.word	0x00000000


	//----- nvinfo : EIATTR_CBANK_PARAM_SIZE
	.align		4
.L_43:
        /*004c*/ 	.byte	0x03, 0x19
        /*004e*/ 	.short	0x0010


	//----- nvinfo : EIATTR_PARAM_CBANK
	.align		4
        /*0050*/ 	.byte	0x04, 0x0a
        /*0052*/ 	.short	(.L_45 - .L_44)
	.align		4
.L_44:
        /*0054*/ 	.word	index@(.nv.constant0._Z9transformPfS_)
        /*0058*/ 	.short	0x0380
        /*005a*/ 	.short	0x0010


	//----- nvinfo : EIATTR_SW_WAR
	.align		4
.L_45:
        /*005c*/ 	.byte	0x04, 0x36
        /*005e*/ 	.short	(.L_47 - .L_46)
.L_46:
        /*0060*/ 	.word	0x00000008
.L_47:


//--------------------- .nv.info.default_function_kernel0 --------------------------
	.section	.nv.info.default_function_kernel0,"",@"SHT_CUDA_INFO"
	.sectionflags	@""
	.align	4


	//----- nvinfo : EIATTR_CUDA_API_VERSION
	.align		4
        /*0000*/ 	.byte	0x04, 0x37
        /*0002*/ 	.short	(.L_49 - .L_48)
.L_48:
        /*0004*/ 	.word	0x00000082


	//----- nvinfo : EIATTR_KPARAM_INFO
	.align		4
.L_49:
        /*0008*/ 	.byte	0x04, 0x17
        /*000a*/ 	.short	(.L_51 - .L_50)
.L_50:
        /*000c*/ 	.word	0x00000000
        /*0010*/ 	.short	0x0002
        /*0012*/ 	.short	0x0010
        /*0014*/ 	.byte	0x00, 0xf5, 0x21, 0x00


	//----- nvinfo : EIATTR_KPARAM_INFO
	.align		4
.L_51:
        /*0018*/ 	.byte	0x04, 0x17
        /*001a*/ 	.short	(.L_53 - .L_52)
.L_52:
        /*001c*/ 	.word	0x00000000
        /*0020*/ 	.short	0x0001
        /*0022*/ 	.short	0x0008
        /*0024*/ 	.byte	0x00, 0xf5, 0x21, 0x00


	//----- nvinfo : EIATTR_KPARAM_INFO
	.align		4
.L_53:
        /*0028*/ 	.byte	0x04, 0x17
        /*002a*/ 	.short	(.L_55 - .L_54)
.L_54:
        /*002c*/ 	.word	0x00000000
        /*0030*/ 	.short	0x0000
        /*0032*/ 	.short	0x0000
        /*0034*/ 	.byte	0x00, 0xf5, 0x21, 0x00


	//----- nvinfo : EIATTR_SPARSE_MMA_MASK
	.align		4
.L_55:
        /*0038*/ 	.byte	0x03, 0x50
        /*003a*/ 	.short	0x0000


	//----- nvinfo : EIATTR_MAXREG_COUNT
	.align		4
        /*003c*/ 	.byte	0x03, 0x1b
        /*003e*/ 	.short	0x00ff


	//----- nvinfo : EIATTR_NUM_BARRIERS
	.align		4
        /*0040*/ 	.byte	0x02, 0x4c
        /*0042*/ 	.byte	0x01
	.zero		1


	//----- nvinfo : EIATTR_MERCURY_ISA_VERSION
	.align		4
        /*0044*/ 	.byte	0x03, 0x5f
        /*0046*/ 	.short	0x0101


	//----- nvinfo : EIATTR_VRC_CTA_INIT_COUNT
	.align		4
        /*0048*/ 	.byte	0x02, 0x4a
	.zero		1
	.zero		1


	//----- nvinfo : EIATTR_EXIT_INSTR_OFFSETS
	.align		4
        /*004c*/ 	.byte	0x04, 0x1c
        /*004e*/ 	.short	(.L_57 - .L_56)


	//   ....[0]....
.L_56:
        /*0050*/ 	.word	0x00002f20


	//----- nvinfo : EIATTR_CBANK_PARAM_SIZE
	.align		4
.L_57:
        /*0054*/ 	.byte	0x03, 0x19
        /*0056*/ 	.short	0x0018


	//----- nvinfo : EIATTR_PARAM_CBANK
	.align		4
        /*0058*/ 	.byte	0x04, 0x0a
        /*005a*/ 	.short	(.L_59 - .L_58)
	.align		4
.L_58:
        /*005c*/ 	.word	index@(.nv.constant0.default_function_kernel0)
        /*0060*/ 	.short	0x0380
        /*0062*/ 	.short	0x0018


	//----- nvinfo : EIATTR_SW_WAR
	.align		4
.L_59:
        /*0064*/ 	.byte	0x04, 0x36
        /*0066*/ 	.short	(.L_61 - .L_60)
.L_60:
        /*0068*/ 	.word	0x00000008
.L_61:


//--------------------- .nv.callgraph             --------------------------
	.section	.nv.callgraph,"",@"SHT_CUDA_CALLGRAPH"
	.align	4
	.sectionentsize	8
	.align		4
        /*0000*/ 	.word	0x00000000
	.align		4
        /*0004*/ 	.word	0xffffffff
	.align		4
        /*0008*/ 	.word	0x00000000
	.align		4
        /*000c*/ 	.word	0xfffffffe
	.align		4
        /*0010*/ 	.word	0x00000000
	.align		4
        /*0014*/ 	.word	0xfffffffd
	.align		4
        /*0018*/ 	.word	0x00000000
	.align		4
        /*001c*/ 	.word	0xfffffffc


//--------------------- .text._Z6conv2dPfPKfS_    --------------------------
	.section	.text._Z6conv2dPfPKfS_,"ax",@progbits
	.align	128
        .global         _Z6conv2dPfPKfS_
        .type           _Z6conv2dPfPKfS_,@function
        .size           _Z6conv2dPfPKfS_,(.L_x_21 - _Z6conv2dPfPKfS_)
        .other          _Z6conv2dPfPKfS_,@"STO_CUDA_ENTRY STV_DEFAULT"
_Z6conv2dPfPKfS_:
.text._Z6conv2dPfPKfS_:
[----:B------:R-:W-:Y:S08]  /*0000*/  LDC R1, c[0x0][0x37c] ;  /* 0x0000df00ff017b82 */ /* 0x000ff00000000800 */
[----:B------:R-:W0:Y:S01]  /*0010*/  S2UR UR8, SR_CTAID.X ;  /* 0x00000000000879c3 */ /* 0x000e220000002500 */
[----:B------:R-:W1:Y:S01]  /*0020*/  S2R R0, SR_TID.X ;  /* 0x0000000000007919 */ /* 0x000e620000002100 */
[----:B------:R-:W2:Y:S01]  /*0030*/  LDCU.64 UR10, c[0x0][0x358] ;  /* 0x00006b00ff0a77ac */ /* 0x000ea20008000a00 */
[----:B------:R-:W-:Y:S01]  /*0040*/  BSSY.RECONVERGENT B0, `(.L_x_0) ;  /* 0x0000029000007945 */ /* 0x000fe20003800200 */
[----:B0-----:R-:W-:-:S04]  /*0050*/  UIMAD.WIDE.U32 UR4, UR8, 0x5397829d, URZ ;  /* 0x5397829d080478a5 */ /* 0x001fc8000f8e00ff */
[----:B------:R-:W-:-:S04]  /*0060*/  USHF.R.U32.HI UR5, URZ, 0x6, UR5 ;  /* 0x00000006ff057899 */ /* 0x000fc80008011605 */
[----:B------:R-:W-:Y:S01]  /*0070*/  UIMAD UR7, UR5, -0xc4, UR8 ;  /* 0xffffff3c050778a4 */ /* 0x000fe2000f8e0208 */
[----:B-1----:R-:W-:Y:S02]  /*0080*/  SHF.R.U32.HI R2, RZ, 0x5, R0 ;  /* 0x00000005ff027819 */ /* 0x002fe40000011600 */
[----:B------:R-:W-:-:S04]  /*0090*/  MOV R3, UR5 ;  /* 0x0000000500037c02 */ /* 0x000fc80008000f00 */
[----:B------:R-:W-:-:S04]  /*00a0*/  LEA R3, R3, R2, 0x4 ;  /* 0x0000000203037211 */ /* 0x000fc800078e20ff */
[----:B------:R-:W-:-:S04]  /*00b0*/  ISETP.GT.U32.AND P0, PT, R3, 0x3f, PT ;  /* 0x0000003f0300780c */ /* 0x000fc80003f04070 */
[----:B------:R-:W-:-:S13]  /*00c0*/  ISETP.GT.U32.OR P0, PT, R0, 0x1ff, P0 ;  /* 0x000001ff0000780c */ /* 0x000fda0000704470 */
[----:B--2---:R-:W-:Y:S05]  /*00d0*/  @P0 BRA `(.L_x_1) ;  /* 0x00000000007c0947 */ /* 0x004fea0003800000 */
[----:B------:R-:W0:Y:S01]  /*00e0*/  S2R R5, SR_CTAID.X ;  /* 0x0000000000057919 */ /* 0x000e220000002500 */
[----:B------:R-:W1:Y:S01]  /*00f0*/  S2UR UR6, SR_CgaCtaId ;  /* 0x00000000000679c3 */ /* 0x000e620000008800 */
[----:B------:R-:W-:Y:S01]  /*0100*/  LOP3.LUT R6, R0, 0x1f, RZ, 0xc0, !PT ;  /* 0x0000001f00067812 */ /* 0x000fe200078ec0ff */
[----:B------:R-:W-:Y:S01]  /*0110*/  UMOV UR4, 0x400 ;  /* 0x0000040000047882 */ /* 0x000fe20000000000 */
[----:B------:R-:W-:-:S05]  /*0120*/  MOV R7, UR5 ;  /* 0x0000000500077c02 */ /* 0x000fca0008000f00 */
[----:B------:R-:W2:Y:S01]  /*0130*/  LDC R14, c[0x0][0x360] ;  /* 0x0000d800ff0e7b82 */ /* 0x000ea20000000800 */
[----:B-1----:R-:W-:-:S06]  /*0140*/  ULEA UR4, UR6, UR4, 0x18 ;  /* 0x0000000406047291 */ /* 0x002fcc000f8ec0ff */
[----:B------:R-:W-:Y:S01]  /*0150*/  LEA R8, R6, UR4, 0x2 ;  /* 0x0000000406087c11 */ /* 0x000fe2000f8e10ff */
[----:B0-----:R-:W-:-:S04]  /*0160*/  IMAD R4, R5, 0x24, R6 ;  /* 0x0000002405047824 */ /* 0x001fc800078e0206 */
[----:B------:R-:W-:Y:S01]  /*0170*/  IMAD R10, R7, -0x1b90, R4 ;  /* 0xffffe470070a7824 */ /* 0x000fe200078e0204 */
[----:B------:R-:W-:-:S07]  /*0180*/  MOV R7, R2 ;  /* 0x0000000200077202 */ /* 0x000fce0000000f00 */
.L_x_4:
[----:B------:R-:W0:Y:S01]  /*0190*/  LDC.64 R4, c[0x0][0x380] ;  /* 0x0000e000ff047b82 */ /* 0x000e220000000a00 */
[----:B------:R-:W-:Y:S01]  /*01a0*/  BSSY.RECONVERGENT B1, `(.L_x_2) ;  /* 0x000000c000017945 */ /* 0x000fe20003800200 */
[----:B------:R-:W-:Y:S01]  /*01b0*/  IMAD R11, R3, 0x1b90, R10 ;  /* 0x00001b90030b7824 */ /* 0x000fe200078e020a */
[----:B------:R-:W-:Y:S01]  /*01c0*/  MOV R12, R6 ;  /* 0x00000006000c7202 */ /* 0x000fe20000000f00 */
[----:B------:R-:W-:-:S07]  /*01d0*/  IMAD R9, R7, 0x90, R8 ;  /* 0x0000009007097824 */ /* 0x000fce00078e0208 */
.L_x_3:
[----:B0-----:R-:W-:-:S06]  /*01e0*/  IMAD.WIDE.U32 R2, R11, 0x4, R4 ;  /* 0x000000040b027825 */ /* 0x001fcc00078e0004 */
[----:B------:R-:W3:Y:S01]  /*01f0*/  LDG.E.CONSTANT R2, desc[UR10][R2.64] ;  /* 0x0000000a02027981 */ /* 0x000ee2000c1e9900 */
[C---:B------:R-:W-:Y:S02]  /*0200*/  ISETP.GE.U32.AND P0, PT, R12.reuse, 0x4, PT ;  /* 0x000000040c00780c */ /* 0x040fe40003f06070 */
[----:B------:R-:W-:Y:S02]  /*0210*/  IADD3 R12, PT, PT, R12, 0x20, RZ ;  /* 0x000000200c0c7810 */ /* 0x000fe40007ffe0ff */
[----:B------:R-:W-:Y:S01]  /*0220*/  IADD3 R11, PT, PT, R11, 0x20, RZ ;  /* 0x000000200b0b7810 */ /* 0x000fe20007ffe0ff */
[----:B---3--:R0:W-:Y:S02]  /*0230*/  STS [R9], R2 ;  /* 0x0000000209007388 */ /* 0x0081e40000000800 */
[----:B0-----:R-:W-:-:S06]  /*0240*/  IADD3 R9, PT, PT, R9, 0x80, RZ ;  /* 0x0000008009097810 */ /* 0x001fcc0007ffe0ff */
[----:B------:R-:W-:Y:S05]  /*0250*/  @!P0 BRA `(.L_x_3) ;  /* 0xfffffffc00e08947 */ /* 0x000fea000383ffff */
[----:B------:R-:W-:Y:S05]  /*0260*/  BSYNC.RECONVERGENT B1 ;  /* 0x0000000000017941 */ /* 0x000fea0003800200 */
.L_x_2:
[----:B--2---:R-:W-:Y:S02]  /*0270*/  LEA.HI R7, R14, R7, RZ, 0x1b ;  /* 0x000000070e077211 */ /* 0x004fe400078fd8ff */
[----:B------:R-:W-:Y:S02]  /*0280*/  MOV R2, UR5 ;  /* 0x0000000500027c02 */ /* 0x000fe40008000f00 */
[----:B------:R-:W-:Y:S02]  /*0290*/  ISETP.LT.U32.AND P1, PT, R7, 0x10, PT ;  /* 0x000000100700780c */ /* 0x000fe40003f21070 */
[----:B------:R-:W-:-:S04]  /*02a0*/  LEA R3, R2, R7, 0x4 ;  /* 0x0000000702037211 */ /* 0x000fc800078e20ff */
[----:B------:R-:W-:-:S13]  /*02b0*/  ISETP.GE.U32.AND P0, PT, R3, 0x40, PT ;  /* 0x000000400300780c */ /* 0x000fda0003f06070 */
[----:B------:R-:W-:Y:S05]  /*02c0*/  @!P0 BRA P1, `(.L_x_4) ;  /* 0xfffffffc00b08947 */ /* 0x000fea000083ffff */
.L_x_1:
[----:B------:R-:W-:Y:S05]  /*02d0*/  BSYNC.RECONVERGENT B0 ;  /* 0x0000000000007941 */ /* 0x000fea0003800200 */
.L_x_0:
[----:B------:R-:W0:Y:S08]  /*02e0*/  S2UR UR6, SR_CgaCtaId ;  /* 0x00000000000679c3 */ /* 0x000e300000008800 */
[----:B------:R-:W-:Y:S01]  /*02f0*/  BAR.SYNC.DEFER_BLOCKING 0x0 ;  /* 0x0000000000007b1d */ /* 0x000fe20000010000 */
[----:B------:R-:W-:Y:S01]  /*0300*/  HFMA2 R36, -RZ, RZ, 0, 0 ;  /* 0x00000000ff247431 */ /* 0x000fe200000001ff */
[----:B------:R-:W-:Y:S01]  /*0310*/  MOV R13, RZ ;  /* 0x000000ff000d7202 */ /* 0x000fe20000000f00 */
[----:B------:R-:W-:Y:S01]  /*0320*/  HFMA2 R40, -RZ, RZ, 0, 0 ;  /* 0x00000000ff287431 */ /* 0x000fe200000001ff */
[----:B------:R-:W-:Y:S01]  /*0330*/  MOV R17, RZ ;  /* 0x000000ff00117202 */ /* 0x000fe20000000f00 */
[----:B------:R-:W-:Y:S01]  /*0340*/  HFMA2 R22, -RZ, RZ, 0, 0 ;  /* 0x00000000ff167431 */ /* 0x000fe200000001ff */
[----:B------:R-:W-:Y:S01]  /*0350*/  UMOV UR4, 0x400 ;  /* 0x0000040000047882 */ /* 0x000fe20000000000 */
[----:B------:R-:W-:-:S02]  /*0360*/  CS2R R18, SRZ ;  /* 0x0000000000127805 */ /* 0x000fc4000001ff00 */
[----:B------:R-:W-:Y:S02]  /*0370*/  CS2R R32, SRZ ;  /* 0x0000000000207805 */ /* 0x000fe4000001ff00 */
[----:B------:R-:W-:Y:S02]  /*0380*/  CS2R R30, SRZ ;  /* 0x00000000001e7805 */ /* 0x000fe4000001ff00 */
[----:B------:R-:W-:Y:S02]  /*0390*/  CS2R R20, SRZ ;  /* 0x0000000000147805 */ /* 0x000fe4000001ff00 */
[----:B------:R-:W-:Y:S02]  /*03a0*/  MOV R27, RZ ;  /* 0x000000ff001b7202 */ /* 0x000fe40000000f00 */
[----:B------:R-:W-:Y:S01]  /*03b0*/  CS2R R28, SRZ ;  /* 0x00000000001c7805 */ /* 0x000fe2000001ff00 */
[----:B0-----:R-:W-:-:S03]  /*03c0*/  ULEA UR6, UR6, UR4, 0x18 ;  /* 0x0000000406067291 */ /* 0x001fc6000f8ec0ff */
[----:B------:R-:W-:-:S09]  /*03d0*/  UMOV UR4, URZ ;  /* 0x000000ff00047c82 */ /* 0x000fd20008000000 */
.L_x_5:
[----:B------:R-:W0:Y:S01]  /*03e0*/  LDC.64 R38, c[0x0][0x388] ;  /* 0x0000e200ff267b82 */ /* 0x000e220000000a00 */
[----:B------:R-:W-:-:S06]  /*03f0*/  ULEA UR8, UR5, UR4, 0x4 ;  /* 0x0000000405087291 */ /* 0x000fcc000f8e20ff */
[----:B------:R-:W-:-:S05]  /*0400*/  MOV R3, UR8 ;  /* 0x0000000800037c02 */ /* 0x000fca0008000f00 */
[----:B------:R-:W-:-:S05]  /*0410*/  IMAD R3, R3, 0x240, R0 ;  /* 0x0000024003037824 */ /* 0x000fca00078e0200 */
[C---:B------:R-:W-:Y:S02]  /*0420*/  IADD3 R15, PT, PT, R3.reuse, 0x40, RZ ;  /* 0x00000040030f7810 */ /* 0x040fe40007ffe0ff */
[C---:B------:R-:W-:Y:S01]  /*0430*/  IADD3 R11, PT, PT, R3.reuse, 0x80, RZ ;  /* 0x00000080030b7810 */ /* 0x040fe20007ffe0ff */
[----:B0-----:R-:W-:-:S04]  /*0440*/  IMAD.WIDE.U32 R34, R3, 0x4, R38 ;  /* 0x0000000403227825 */ /* 0x001fc800078e0026 */
[--C-:B------:R-:W-:Y:S02]  /*0450*/  IMAD.WIDE.U32 R14, R15, 0x4, R38.reuse ;  /* 0x000000040f0e7825 */ /* 0x100fe400078e0026 */
[----:B------:R-:W2:Y:S02]  /*0460*/  LDG.E.CONSTANT R34, desc[UR10][R34.64] ;  /* 0x0000000a22227981 */ /* 0x000ea4000c1e9900 */
[----:B------:R-:W-:Y:S02]  /*0470*/  IMAD.WIDE.U32 R10, R11, 0x4, R38 ;  /* 0x000000040b0a7825 */ /* 0x000fe400078e0026 */
[----:B------:R-:W3:Y:S04]  /*0480*/  LDG.E.CONSTANT R14, desc[UR10][R14.64] ;  /* 0x0000000a0e0e7981 */ /* 0x000ee8000c1e9900 */
[----:B------:R0:W4:Y:S01]  /*0490*/  LDG.E.CONSTANT R12, desc[UR10][R10.64] ;  /* 0x0000000a0a0c7981 */ /* 0x000122000c1e9900 */
[----:B------:R-:W-:-:S02]  /*04a0*/  IADD3 R9, PT, PT, R3, 0xc0, RZ ;  /* 0x000000c003097810 */ /* 0x000fc40007ffe0ff */
[----:B------:R-:W-:-:S03]  /*04b0*/  IADD3 R7, PT, PT, R3, 0x100, RZ ;  /* 0x0000010003077810 */ /* 0x000fc60007ffe0ff */
[----:B------:R-:W-:-:S04]  /*04c0*/  IMAD.WIDE.U32 R8, R9, 0x4, R38 ;  /* 0x0000000409087825 */ /* 0x000fc800078e0026 */
[----:B------:R-:W-:Y:S01]  /*04d0*/  IMAD.WIDE.U32 R6, R7, 0x4, R38 ;  /* 0x0000000407067825 */ /* 0x000fe200078e0026 */
[----:B------:R1:W5:Y:S04]  /*04e0*/  LDG.E.CONSTANT R16, desc[UR10][R8.64] ;  /* 0x0000000a08107981 */ /* 0x000368000c1e9900 */
[----:B------:R-:W5:Y:S01]  /*04f0*/  LDG.E.CONSTANT R25, desc[UR10][R6.64] ;  /* 0x0000000a06197981 */ /* 0x000f62000c1e9900 */
[----:B------:R-:W-:-:S05]  /*0500*/  IADD3 R5, PT, PT, R3, 0x140, RZ ;  /* 0x0000014003057810 */ /* 0x000fca0007ffe0ff */
[----:B------:R-:W-:-:S05]  /*0510*/  IMAD.WIDE.U32 R4, R5, 0x4, R38 ;  /* 0x0000000405047825 */ /* 0x000fca00078e0026 */
[----:B------:R1:W5:Y:S01]  /*0520*/  LDG.E.CONSTANT R2, desc[UR10][R4.64] ;  /* 0x0000000a04027981 */ /* 0x000362000c1e9900 */
[C---:B------:R-:W-:Y:S02]  /*0530*/  IADD3 R43, PT, PT, R3.reuse, 0x180, RZ ;  /* 0x00000180032b7810 */ /* 0x040fe40007ffe0ff */
[----:B0-----:R-:W-:-:S03]  /*0540*/  IADD3 R11, PT, PT, R3, 0x1c0, RZ ;  /* 0x000001c0030b7810 */ /* 0x001fc60007ffe0ff */
[----:B------:R-:W-:-:S05]  /*0550*/  IMAD.WIDE.U32 R42, R43, 0x4, R38 ;  /* 0x000000042b2a7825 */ /* 0x000fca00078e0026 */
[----:B------:R-:W5:Y:S01]  /*0560*/  LDG.E.CONSTANT R24, desc[UR10][R42.64] ;  /* 0x0000000a2a187981 */ /* 0x000f62000c1e9900 */
[----:B------:R-:W-:Y:S01]  /*0570*/  IMAD.WIDE.U32 R10, R11, 0x4, R38 ;  /* 0x000000040b0a7825 */ /* 0x000fe200078e0026 */
[----:B------:R-:W-:-:S04]  /*0580*/  IADD3 R15, PT, PT, R3, 0x200, RZ ;  /* 0x00000200030f7810 */ /* 0x000fc80007ffe0ff */
[----:B------:R0:W5:Y:S01]  /*0590*/  LDG.E.CONSTANT R23, desc[UR10][R10.64] ;  /* 0x0000000a0a177981 */ /* 0x000162000c1e9900 */
[----:B-1----:R-:W-:-:S05]  /*05a0*/  IMAD.WIDE.U32 R8, R15, 0x4, R38 ;  /* 0x000000040f087825 */ /* 0x002fca00078e0026 */
[----:B------:R4:W5:Y:S01]  /*05b0*/  LDG.E.CONSTANT R26, desc[UR10][R8.64] ;  /* 0x0000000a081a7981 */ /* 0x000962000c1e9900 */
[----:B------:R-:W-:Y:S01]  /*05c0*/  UIMAD UR8, UR4, 0x90, UR6 ;  /* 0x00000090040878a4 */ /* 0x000fe2000f8e0206 */
[----:B------:R-:W-:-:S05]  /*05d0*/  IADD3 R45, PT, PT, R3, 0x240, RZ ;  /* 0x00000240032d7810 */ /* 0x000fca0007ffe0ff */
[----:B------:R-:W-:-:S03]  /*05e0*/  IMAD.WIDE.U32 R44, R45, 0x4, R38 ;  /* 0x000000042d2c7825 */ /* 0x000fc600078e0026 */
[----:B------:R-:W2:Y:S02]  /*05f0*/  LDS.128 R4, [UR8] ;  /* 0x00000008ff047984 */ /* 0x000ea40008000c00 */
[C---:B--2---:R-:W-:Y:S01]  /*0600*/  FFMA R15, R34.reuse, R5, R28 ;  /* 0x00000005220f7223 */ /* 0x044fe2000000001c */
[C---:B------:R-:W-:Y:S01]  /*0610*/  FFMA R29, R34.reuse, R4, R29 ;  /* 0x00000004221d7223 */ /* 0x040fe2000000001d */
[CC--:B------:R-:W-:Y:S01]  /*0620*/  FFMA R27, R34.reuse, R6.reuse, R27 ;  /* 0x00000006221b7223 */ /* 0x0c0fe2000000001b */
[----:B0-----:R-:W-:Y:S01]  /*0630*/  FFMA R11, R34, R7, R22 ;  /* 0x00000007220b7223 */ /* 0x001fe20000000016 */
[CC--:B---3--:R-:W-:Y:S01]  /*0640*/  FFMA R4, R14.reuse, R6.reuse, R15 ;  /* 0x000000060e047223 */ /* 0x0c8fe2000000000f */
[C---:B------:R-:W-:Y:S01]  /*0650*/  FFMA R29, R14.reuse, R5, R29 ;  /* 0x000000050e1d7223 */ /* 0x040fe2000000001d */
[-C--:B------:R-:W-:Y:S02]  /*0660*/  FFMA R27, R14, R7.reuse, R27 ;  /* 0x000000070e1b7223 */ /* 0x080fe4000000001b */
[C---:B----4-:R-:W-:Y:S01]  /*0670*/  FFMA R8, R12.reuse, R7, R4 ;  /* 0x000000070c087223 */ /* 0x050fe20000000004 */
[----:B------:R-:W-:-:S02]  /*0680*/  FFMA R15, R12, R6, R29 ;  /* 0x000000060c0f7223 */ /* 0x000fc4000000001d */
[----:B------:R-:W0:Y:S02]  /*0690*/  LDS.128 R4, [UR8+0x10] ;  /* 0x00001008ff047984 */ /* 0x000e240008000c00 */
[-C--:B0-----:R-:W-:Y:S01]  /*06a0*/  FFMA R33, R34, R6.reuse, R33 ;  /* 0x0000000622217223 */ /* 0x081fe20000000021 */
[----:B-----5:R-:W-:Y:S01]  /*06b0*/  FFMA R6, R16, R6, R15 ;  /* 0x0000000610067223 */ /* 0x020fe2000000000f */
[-C--:B------:R-:W-:Y:S01]  /*06c0*/  FFMA R10, R14, R4.reuse, R11 ;  /* 0x000000040e0a7223 */ /* 0x080fe2000000000b */
[----:B------:R-:W-:Y:S01]  /*06d0*/  FFMA R11, R12, R4, R27 ;  /* 0x000000040c0b7223 */ /* 0x000fe2000000001b */
[-C--:B------:R-:W-:Y:S01]  /*06e0*/  FFMA R29, R34, R7.reuse, R30 ;  /* 0x00000007221d7223 */ /* 0x080fe2000000001e */
[----:B------:R-:W-:Y:S01]  /*06f0*/  FFMA R33, R14, R7, R33 ;  /* 0x000000070e217223 */ /* 0x000fe20000000021 */
[----:B------:R-:W-:Y:S01]  /*0700*/  FFMA R9, R12, R5, R10 ;  /* 0x000000050c097223 */ /* 0x000fe2000000000a */
[-C--:B------:R-:W-:Y:S01]  /*0710*/  FFMA R8, R16, R7.reuse, R8 ;  /* 0x0000000710087223 */ /* 0x080fe20000000008 */
[----:B------:R-:W-:-:S02]  /*0720*/  FFMA R27, R25, R7, R6 ;  /* 0x00000007191b7223 */ /* 0x000fc40000000006 */
[----:B------:R-:W0:Y:S02]  /*0730*/  LDS.128 R4, [UR8+0x20] ;  /* 0x00002008ff047984 */ /* 0x000e240008000c00 */
[-C--:B0-----:R-:W-:Y:S01]  /*0740*/  FFMA R10, R16, R4.reuse, R11 ;  /* 0x00000004100a7223 */ /* 0x081fe2000000000b */
[-C--:B------:R-:W-:Y:S01]  /*0750*/  FFMA R15, R34, R4.reuse, R21 ;  /* 0x00000004220f7223 */ /* 0x080fe20000000015 */
[-C--:B------:R-:W-:Y:S01]  /*0760*/  FFMA R29, R14, R4.reuse, R29 ;  /* 0x000000040e1d7223 */ /* 0x080fe2000000001d */
[-C--:B------:R-:W-:Y:S01]  /*0770*/  FFMA R21, R12, R4.reuse, R33 ;  /* 0x000000040c157223 */ /* 0x080fe20000000021 */
[CC--:B------:R-:W-:Y:S01]  /*0780*/  FFMA R37, R25.reuse, R4.reuse, R8 ;  /* 0x0000000419257223 */ /* 0x0c0fe20000000008 */
[----:B------:R-:W-:Y:S01]  /*0790*/  FFMA R27, R2, R4, R27 ;  /* 0x00000004021b7223 */ /* 0x000fe2000000001b */
[-C--:B------:R-:W-:Y:S01]  /*07a0*/  FFMA R4, R16, R5.reuse, R9 ;  /* 0x0000000510047223 */ /* 0x080fe20000000009 */
[CC--:B------:R-:W-:Y:S01]  /*07b0*/  FFMA R9, R25.reuse, R5.reuse, R10 ;  /* 0x0000000519097223 */ /* 0x0c0fe2000000000a */
[-C--:B------:R-:W-:Y:S01]  /*07c0*/  FFMA R33, R34, R5.reuse, R20 ;  /* 0x0000000522217223 */ /* 0x080fe20000000014 */
[-C--:B------:R-:W-:Y:S01]  /*07d0*/  FFMA R15, R14, R5.reuse, R15 ;  /* 0x000000050e0f7223 */ /* 0x080fe2000000000f */
[-C--:B------:R-:W-:Y:S01]  /*07e0*/  FFMA R35, R12, R5.reuse, R29 ;  /* 0x000000050c237223 */ /* 0x080fe2000000001d */
[C---:B------:R-:W-:Y:S01]  /*07f0*/  FFMA R37, R2.reuse, R5, R37 ;  /* 0x0000000502257223 */ /* 0x040fe20000000025 */
[-C--:B------:R-:W-:Y:S01]  /*0800*/  FFMA R5, R2, R6.reuse, R9 ;  /* 0x0000000602057223 */ /* 0x080fe20000000009 */
[-C--:B------:R-:W-:Y:S01]  /*0810*/  FFMA R4, R25, R6.reuse, R4 ;  /* 0x0000000619047223 */ /* 0x080fe20000000004 */
[----:B------:R-:W0:Y:S01]  /*0820*/  LDS.128 R8, [UR8+0x30] ;  /* 0x00003008ff087984 */ /* 0x000e220008000c00 */
[-C--:B------:R-:W-:Y:S01]  /*0830*/  FFMA R29, R12, R6.reuse, R15 ;  /* 0x000000060c1d7223 */ /* 0x080fe2000000000f */
[----:B------:R-:W-:Y:S01]  /*0840*/  FFMA R33, R14, R6, R33 ;  /* 0x000000060e217223 */ /* 0x000fe20000000021 */
[----:B------:R-:W-:-:S03]  /*0850*/  FFMA R15, R2, R7, R4 ;  /* 0x00000007020f7223 */ /* 0x000fc60000000004 */
[----:B------:R-:W-:Y:S01]  /*0860*/  FFMA R33, R12, R7, R33 ;  /* 0x000000070c217223 */ /* 0x000fe20000000021 */
[-C--:B0-----:R-:W-:Y:S01]  /*0870*/  FFMA R31, R34, R8.reuse, R31 ;  /* 0x00000008221f7223 */ /* 0x081fe2000000001f */
[-C--:B------:R-:W-:Y:S01]  /*0880*/  FFMA R4, R16, R8.reuse, R21 ;  /* 0x0000000810047223 */ /* 0x080fe20000000015 */
[----:B------:R-:W-:Y:S01]  /*0890*/  FFMA R8, R24, R8, R27 ;  /* 0x0000000818087223 */ /* 0x000fe2000000001b */
[-C--:B------:R-:W-:Y:S01]  /*08a0*/  FFMA R6, R16, R9.reuse, R35 ;  /* 0x0000000910067223 */ /* 0x080fe20000000023 */
[-C--:B------:R-:W-:Y:S01]  /*08b0*/  FFMA R27, R14, R9.reuse, R31 ;  /* 0x000000090e1b7223 */ /* 0x080fe2000000001f */
[-C--:B------:R-:W-:Y:S01]  /*08c0*/  FFMA R31, R25, R9.reuse, R4 ;  /* 0x00000009191f7223 */ /* 0x080fe20000000004 */
[-C--:B------:R-:W-:Y:S01]  /*08d0*/  FFMA R4, R24, R9.reuse, R37 ;  /* 0x0000000918047223 */ /* 0x080fe20000000025 */
[-C--:B------:R-:W-:Y:S01]  /*08e0*/  FFMA R41, R34, R9.reuse, R32 ;  /* 0x0000000922297223 */ /* 0x080fe20000000020 */
[----:B------:R-:W-:Y:S01]  /*08f0*/  FFMA R35, R23, R9, R8 ;  /* 0x0000000917237223 */ /* 0x000fe20000000008 */
[-C--:B------:R-:W-:Y:S01]  /*0900*/  FFMA R9, R25, R10.reuse, R6 ;  /* 0x0000000a19097223 */ /* 0x080fe20000000006 */
[-C--:B------:R-:W-:Y:S01]  /*0910*/  FFMA R20, R24, R10.reuse, R5 ;  /* 0x0000000a18147223 */ /* 0x080fe20000000005 */
[-C--:B------:R-:W-:Y:S01]  /*0920*/  FFMA R37, R23, R10.reuse, R4 ;  /* 0x0000000a17257223 */ /* 0x080fe20000000004 */
[-C--:B------:R-:W-:Y:S01]  /*0930*/  FFMA R27, R12, R10.reuse, R27 ;  /* 0x0000000a0c1b7223 */ /* 0x080fe2000000001b */
[----:B------:R-:W0:Y:S01]  /*0940*/  LDS.128 R4, [UR8+0x40] ;  /* 0x00004008ff047984 */ /* 0x000e220008000c00 */
[-C--:B------:R-:W-:Y:S01]  /*0950*/  FFMA R8, R16, R10.reuse, R29 ;  /* 0x0000000a10087223 */ /* 0x080fe2000000001d */
[-C--:B------:R-:W-:Y:S01]  /*0960*/  FFMA R41, R14, R10.reuse, R41 ;  /* 0x0000000a0e297223 */ /* 0x080fe20000000029 */
[-C--:B------:R-:W-:Y:S01]  /*0970*/  FFMA R31, R2, R10.reuse, R31 ;  /* 0x0000000a021f7223 */ /* 0x080fe2000000001f */
[CC--:B------:R-:W-:Y:S01]  /*0980*/  FFMA R21, R34.reuse, R10.reuse, R19 ;  /* 0x0000000a22157223 */ /* 0x0c0fe20000000013 */
[-C--:B------:R-:W-:Y:S01]  /*0990*/  FFMA R29, R34, R11.reuse, R18 ;  /* 0x0000000b221d7223 */ /* 0x080fe20000000012 */
[----:B------:R-:W-:Y:S01]  /*09a0*/  FFMA R35, R26, R10, R35 ;  /* 0x0000000a1a237223 */ /* 0x000fe20000000023 */
[-C--:B------:R-:W-:Y:S01]  /*09b0*/  FFMA R19, R25, R11.reuse, R8 ;  /* 0x0000000b19137223 */ /* 0x080fe20000000008 */
[-C--:B------:R-:W-:Y:S01]  /*09c0*/  FFMA R41, R12, R11.reuse, R41 ;  /* 0x0000000b0c297223 */ /* 0x080fe20000000029 */
[-C--:B------:R-:W-:Y:S01]  /*09d0*/  FFMA R10, R16, R11.reuse, R33 ;  /* 0x0000000b100a7223 */ /* 0x080fe20000000021 */
[-C--:B------:R-:W-:Y:S01]  /*09e0*/  FFMA R9, R2, R11.reuse, R9 ;  /* 0x0000000b02097223 */ /* 0x080fe20000000009 */
[-C--:B------:R-:W-:Y:S01]  /*09f0*/  FFMA R8, R24, R11.reuse, R15 ;  /* 0x0000000b18087223 */ /* 0x080fe2000000000f */
[-C--:B------:R-:W-:Y:S01]  /*0a00*/  FFMA R30, R26, R11.reuse, R37 ;  /* 0x0000000b1a1e7223 */ /* 0x080fe20000000025 */
[-C--:B------:R-:W-:Y:S01]  /*0a10*/  FFMA R21, R14, R11.reuse, R21 ;  /* 0x0000000b0e157223 */ /* 0x080fe20000000015 */
        /* <DEDUP_REMOVED lines=13> */
[----:B------:R-:W0:Y:S01]  /*0af0*/  LDS.128 R8, [UR8+0x50] ;  /* 0x00005008ff087984 */ /* 0x000e220008000c00 */
[-C--:B------:R-:W-:Y:S01]  /*0b00*/  FFMA R21, R12, R4.reuse, R21 ;  /* 0x000000040c157223 */ /* 0x080fe20000000015 */
[-C--:B------:R-:W-:Y:S01]  /*0b10*/  FFMA R19, R2, R4.reuse, R19 ;  /* 0x0000000402137223 */ /* 0x080fe20000000013 */
[----:B------:R-:W-:Y:S01]  /*0b20*/  FFMA R33, R26, R4, R33 ;  /* 0x000000041a217223 */ /* 0x000fe20000000021 */
[-C--:B------:R-:W-:Y:S01]  /*0b30*/  FFMA R29, R12, R5.reuse, R29 ;  /* 0x000000050c1d7223 */ /* 0x080fe2000000001d */
[-C--:B------:R-:W-:Y:S01]  /*0b40*/  FFMA R27, R2, R5.reuse, R27 ;  /* 0x00000005021b7223 */ /* 0x080fe2000000001b */
[----:B------:R-:W-:Y:S01]  /*0b50*/  FFMA R28, R26, R5, R7 ;  /* 0x000000051a1c7223 */ /* 0x000fe20000000007 */
[CC--:B0-----:R-:W-:Y:S01]  /*0b60*/  FFMA R4, R34.reuse, R8.reuse, R13 ;  /* 0x0000000822047223 */ /* 0x0c1fe2000000000d */
[-C--:B------:R-:W-:Y:S01]  /*0b70*/  FFMA R13, R34, R9.reuse, R36 ;  /* 0x00000009220d7223 */ /* 0x080fe20000000024 */
[-C--:B------:R-:W-:Y:S01]  /*0b80*/  FFMA R20, R14, R8.reuse, R37 ;  /* 0x000000080e147223 */ /* 0x080fe20000000025 */
[----:B------:R-:W-:Y:S01]  /*0b90*/  FFMA R15, R2, R8, R15 ;  /* 0x00000008020f7223 */ /* 0x000fe2000000000f */
[CC--:B------:R-:W-:Y:S01]  /*0ba0*/  FFMA R5, R14.reuse, R9.reuse, R4 ;  /* 0x000000090e057223 */ /* 0x0c0fe20000000004 */
[----:B------:R-:W-:Y:S01]  /*0bb0*/  FFMA R32, R14, R10, R13 ;  /* 0x0000000a0e207223 */ /* 0x000fe2000000000d */
[C---:B------:R-:W-:Y:S01]  /*0bc0*/  FFMA R13, R12.reuse, R8, R17 ;  /* 0x000000080c0d7223 */ /* 0x040fe20000000011 */
[C---:B------:R-:W-:Y:S01]  /*0bd0*/  FFMA R20, R12.reuse, R9, R20 ;  /* 0x000000090c147223 */ /* 0x040fe20000000014 */
[C---:B------:R-:W-:Y:S01]  /*0be0*/  FFMA R17, R12.reuse, R10, R5 ;  /* 0x0000000a0c117223 */ /* 0x040fe20000000005 */
[----:B------:R-:W-:Y:S01]  /*0bf0*/  FFMA R32, R12, R11, R32 ;  /* 0x0000000b0c207223 */ /* 0x000fe20000000020 */
[----:B------:R-:W0:Y:S01]  /*0c00*/  LDS.128 R4, [UR8+0x60] ;  /* 0x00006008ff047984 */ /* 0x000e220008000c00 */
        /* <DEDUP_REMOVED lines=12> */
[C---:B------:R-:W-:Y:S01]  /*0cd0*/  FFMA R21, R2.reuse, R9, R21 ;  /* 0x0000000902157223 */ /* 0x040fe20000000015 */
[-C--:B------:R-:W-:Y:S01]  /*0ce0*/  FFMA R27, R2, R10.reuse, R29 ;  /* 0x0000000a021b7223 */ /* 0x080fe2000000001d */
[----:B------:R-:W-:Y:S01]  /*0cf0*/  FFMA R29, R26, R10, R37 ;  /* 0x0000000a1a1d7223 */ /* 0x000fe20000000025 */
[-C--:B------:R-:W-:Y:S01]  /*0d00*/  FFMA R9, R2, R11.reuse, R8 ;  /* 0x0000000b02097223 */ /* 0x080fe20000000008 */
[----:B------:R-:W-:Y:S01]  /*0d10*/  FFMA R19, R26, R11, R19 ;  /* 0x0000000b1a137223 */ /* 0x000fe20000000013 */
[----:B------:R-:W2:Y:S01]  /*0d20*/  LDG.E.CONSTANT R22, desc[UR10][R44.64] ;  /* 0x0000000a2c167981 */ /* 0x000ea2000c1e9900 */
[-C--:B0-----:R-:W-:Y:S01]  /*0d30*/  FFMA R8, R16, R4.reuse, R13 ;  /* 0x0000000410087223 */ /* 0x081fe2000000000d */
[----:B------:R-:W-:Y:S01]  /*0d40*/  FFMA R10, R24, R4, R15 ;  /* 0x00000004180a7223 */ /* 0x000fe2000000000f */
[-C--:B------:R-:W-:Y:S01]  /*0d50*/  FFMA R4, R16, R6.reuse, R17 ;  /* 0x0000000610047223 */ /* 0x080fe20000000011 */
[----:B------:R-:W0:Y:S01]  /*0d60*/  LDS.128 R12, [UR8+0x70] ;  /* 0x00007008ff0c7984 */ /* 0x000e220008000c00 */
[-C--:B------:R-:W-:Y:S01]  /*0d70*/  FFMA R17, R25, R5.reuse, R8 ;  /* 0x0000000519117223 */ /* 0x080fe20000000008 */
[-C--:B------:R-:W-:Y:S01]  /*0d80*/  FFMA R8, R24, R5.reuse, R21 ;  /* 0x0000000518087223 */ /* 0x080fe20000000015 */
[C---:B------:R-:W-:Y:S01]  /*0d90*/  FFMA R11, R16.reuse, R5, R20 ;  /* 0x00000005100b7223 */ /* 0x040fe20000000014 */
[----:B------:R-:W-:Y:S01]  /*0da0*/  FFMA R32, R16, R7, R32 ;  /* 0x0000000710207223 */ /* 0x000fe20000000020 */
[C---:B------:R-:W-:Y:S01]  /*0db0*/  FFMA R21, R23.reuse, R5, R10 ;  /* 0x0000000517157223 */ /* 0x040fe2000000000a */
[-C--:B------:R-:W-:Y:S01]  /*0dc0*/  FFMA R43, R23, R6.reuse, R8 ;  /* 0x00000006172b7223 */ /* 0x080fe20000000008 */
[-C--:B------:R-:W-:Y:S01]  /*0dd0*/  FFMA R11, R25, R6.reuse, R11 ;  /* 0x00000006190b7223 */ /* 0x080fe2000000000b */
[-C--:B------:R-:W-:Y:S01]  /*0de0*/  FFMA R10, R24, R6.reuse, R27 ;  /* 0x00000006180a7223 */ /* 0x080fe2000000001b */
[-C--:B------:R-:W-:Y:S01]  /*0df0*/  FFMA R5, R2, R6.reuse, R17 ;  /* 0x0000000602057223 */ /* 0x080fe20000000011 */
[-C--:B------:R-:W-:Y:S01]  /*0e00*/  FFMA R16, R26, R7.reuse, R43 ;  /* 0x000000071a107223 */ /* 0x080fe2000000002b */
[C---:B------:R-:W-:Y:S01]  /*0e10*/  IADD3 R43, PT, PT, R3.reuse, 0x280, RZ ;  /* 0x00000280032b7810 */ /* 0x040fe20007ffe0ff */
[-C--:B------:R-:W-:Y:S01]  /*0e20*/  FFMA R27, R2, R7.reuse, R11 ;  /* 0x00000007021b7223 */ /* 0x080fe2000000000b */
[----:B------:R-:W-:Y:S01]  /*0e30*/  FFMA R11, R24, R7, R9 ;  /* 0x00000007180b7223 */ /* 0x000fe20000000009 */
[----:B------:R-:W-:Y:S01]  /*0e40*/  IADD3 R9, PT, PT, R3, 0x2c0, RZ ;  /* 0x000002c003097810 */ /* 0x000fe20007ffe0ff */
[----:B------:R-:W-:Y:S01]  /*0e50*/  FFMA R17, R26, R6, R21 ;  /* 0x000000061a117223 */ /* 0x000fe20000000015 */
[----:B------:R-:W-:-:S04]  /*0e60*/  IMAD.WIDE.U32 R42, R43, 0x4, R38 ;  /* 0x000000042b2a7825 */ /* 0x000fc800078e0026 */
[-C--:B------:R-:W-:Y:S01]  /*0e70*/  FFMA R41, R25, R7.reuse, R4 ;  /* 0x0000000719297223 */ /* 0x080fe20000000004 */
[----:B------:R-:W-:Y:S01]  /*0e80*/  FFMA R37, R23, R7, R10 ;  /* 0x0000000717257223 */ /* 0x000fe2000000000a */
[----:B------:R-:W-:Y:S01]  /*0e90*/  IMAD.WIDE.U32 R8, R9, 0x4, R38 ;  /* 0x0000000409087825 */ /* 0x000fe200078e0026 */
[----:B------:R-:W3:Y:S01]  /*0ea0*/  LDG.E.CONSTANT R21, desc[UR10][R42.64] ;  /* 0x0000000a2a157981 */ /* 0x000ee2000c1e9900 */
[----:B------:R-:W-:-:S03]  /*0eb0*/  IADD3 R7, PT, PT, R3, 0x300, RZ ;  /* 0x0000030003077810 */ /* 0x000fc60007ffe0ff */
[----:B------:R1:W4:Y:S02]  /*0ec0*/  LDG.E.CONSTANT R20, desc[UR10][R8.64] ;  /* 0x0000000a08147981 */ /* 0x000324000c1e9900 */
[----:B------:R-:W-:-:S06]  /*0ed0*/  IMAD.WIDE.U32 R6, R7, 0x4, R38 ;  /* 0x0000000407067825 */ /* 0x000fcc00078e0026 */
[----:B------:R-:W5:Y:S01]  /*0ee0*/  LDG.E.CONSTANT R7, desc[UR10][R6.64] ;  /* 0x0000000a06077981 */ /* 0x000f62000c1e9900 */
[----:B0-----:R-:W-:Y:S01]  /*0ef0*/  FFMA R10, R24, R14, R5 ;  /* 0x0000000e180a7223 */ /* 0x001fe20000000005 */
[-C--:B------:R-:W-:Y:S01]  /*0f00*/  FFMA R5, R2, R12.reuse, R41 ;  /* 0x0000000c02057223 */ /* 0x080fe20000000029 */
[----:B------:R-:W-:Y:S01]  /*0f10*/  IADD3 R41, PT, PT, R3, 0x340, RZ ;  /* 0x0000034003297810 */ /* 0x000fe20007ffe0ff */
[----:B------:R-:W-:Y:S01]  /*0f20*/  FFMA R32, R25, R12, R32 ;  /* 0x0000000c19207223 */ /* 0x000fe20000000020 */
[-C--:B------:R-:W-:Y:S01]  /*0f30*/  FFMA R4, R24, R15.reuse, R27 ;  /* 0x0000000f18047223 */ /* 0x080fe2000000001b */
[----:B------:R-:W-:Y:S02]  /*0f40*/  FFMA R15, R23, R15, R10 ;  /* 0x0000000f170f7223 */ /* 0x000fe4000000000a */
[----:B------:R-:W-:-:S04]  /*0f50*/  IMAD.WIDE.U32 R40, R41, 0x4, R38 ;  /* 0x0000000429287825 */ /* 0x000fc800078e0026 */
[-C--:B------:R-:W-:Y:S01]  /*0f60*/  FFMA R27, R23, R12.reuse, R11 ;  /* 0x0000000c171b7223 */ /* 0x080fe2000000000b */
[-C--:B------:R-:W-:Y:S01]  /*0f70*/  FFMA R14, R2, R13.reuse, R32 ;  /* 0x0000000d020e7223 */ /* 0x080fe20000000020 */
[----:B-1----:R-:W0:Y:S04]  /*0f80*/  LDS.128 R8, [UR8+0x80] ;  /* 0x00008008ff087984 */ /* 0x002e280008000c00 */
[----:B------:R1:W5:Y:S01]  /*0f90*/  LDG.E.CONSTANT R2, desc[UR10][R40.64] ;  /* 0x0000000a28027981 */ /* 0x000362000c1e9900 */
[C---:B------:R-:W-:Y:S01]  /*0fa0*/  FFMA R27, R26.reuse, R13, R27 ;  /* 0x0000000d1a1b7223 */ /* 0x040fe2000000001b */
[----:B------:R-:W-:Y:S01]  /*0fb0*/  IADD3 R13, PT, PT, R3, 0x380, RZ ;  /* 0x00000380030d7810 */ /* 0x000fe20007ffe0ff */
[----:B------:R-:W-:-:S04]  /*0fc0*/  FFMA R37, R26, R12, R37 ;  /* 0x0000000c1a257223 */ /* 0x000fc80000000025 */
[----:B------:R-:W-:Y:S01]  /*0fd0*/  IMAD.WIDE.U32 R12, R13, 0x4, R38 ;  /* 0x000000040d0c7825 */ /* 0x000fe200078e0026 */
[----:B------:R-:W-:-:S04]  /*0fe0*/  IADD3 R43, PT, PT, R3, 0x3c0, RZ ;  /* 0x000003c0032b7810 */ /* 0x000fc80007ffe0ff */
[----:B------:R0:W5:Y:S01]  /*0ff0*/  LDG.E.CONSTANT R6, desc[UR10][R12.64] ;  /* 0x0000000a0c067981 */ /* 0x000162000c1e9900 */
[----:B-1----:R-:W-:Y:S01]  /*1000*/  IADD3 R41, PT, PT, R3, 0x400, RZ ;  /* 0x0000040003297810 */ /* 0x002fe20007ffe0ff */
[----:B------:R-:W-:Y:S01]  /*1010*/  IMAD.WIDE.U32 R42, R43, 0x4, R38 ;  /* 0x000000042b2a7825 */ /* 0x000fe200078e0026 */
[----:B------:R-:W-:-:S03]  /*1020*/  IADD3 R3, PT, PT, R3, 0x440, RZ ;  /* 0x0000044003037810 */ /* 0x000fc60007ffe0ff */
[----:B------:R-:W-:-:S04]  /*1030*/  IMAD.WIDE.U32 R40, R41, 0x4, R38 ;  /* 0x0000000429287825 */ /* 0x000fc800078e0026 */
[----:B------:R-:W-:-:S05]  /*1040*/  IMAD.WIDE.U32 R38, R3, 0x4, R38 ;  /* 0x0000000403267825 */ /* 0x000fca00078e0026 */
[----:B------:R1:W5:Y:S01]  /*1050*/  LDG.E.CONSTANT R3, desc[UR10][R38.64] ;  /* 0x0000000a26037981 */ /* 0x000362000c1e9900 */
[C---:B0-----:R-:W-:Y:S01]  /*1060*/  FFMA R32, R24.reuse, R8, R5 ;  /* 0x0000000818207223 */ /* 0x041fe20000000005 */
[----:B------:R-:W-:-:S03]  /*1070*/  FFMA R5, R24, R9, R14 ;  /* 0x0000000918057223 */ /* 0x000fc6000000000e */
[C---:B------:R-:W-:Y:S01]  /*1080*/  FFMA R25, R23.reuse, R9, R32 ;  /* 0x0000000917197223 */ /* 0x040fe20000000020 */
[C---:B------:R-:W-:Y:S02]  /*1090*/  FFMA R32, R23.reuse, R10, R5 ;  /* 0x0000000a17207223 */ /* 0x040fe40000000005 */
[----:B------:R-:W5:Y:S01]  /*10a0*/  LDG.E.CONSTANT R5, desc[UR10][R42.64] ;  /* 0x0000000a2a057981 */ /* 0x000f62000c1e9900 */
[----:B------:R-:W-:-:S03]  /*10b0*/  FFMA R24, R23, R8, R4 ;  /* 0x0000000817187223 */ /* 0x000fc60000000004 */
[----:B------:R-:W5:Y:S01]  /*10c0*/  LDG.E.CONSTANT R4, desc[UR10][R40.64] ;  /* 0x0000000a28047981 */ /* 0x000f62000c1e9900 */
[----:B------:R-:W-:-:S03]  /*10d0*/  FFMA R23, R26, R8, R15 ;  /* 0x000000081a177223 */ /* 0x000fc6000000000f */
[----:B------:R-:W2:Y:S01]  /*10e0*/  LDS.128 R12, [UR8+0x90] ;  /* 0x00009008ff0c7984 */ /* 0x000ea20008000c00 */
[C---:B------:R-:W-:Y:S01]  /*10f0*/  FFMA R24, R26.reuse, R9, R24 ;  /* 0x000000091a187223 */ /* 0x040fe20000000018 */
[C---:B------:R-:W-:Y:S01]  /*1100*/  FFMA R25, R26.reuse, R10, R25 ;  /* 0x0000000a1a197223 */ /* 0x040fe20000000019 */
[----:B------:R-:W-:Y:S02]  /*1110*/  FFMA R26, R26, R11, R32 ;  /* 0x0000000b1a1a7223 */ /* 0x000fe40000000020 */
[----:B------:R-:W0:Y:S01]  /*1120*/  LDS.128 R8, [UR8+0xa0] ;  /* 0x0000a008ff087984 */ /* 0x000e220008000c00 */
[C---:B--2---:R-:W-:Y:S01]  /*1130*/  FFMA R12, R22.reuse, R12, R35 ;  /* 0x0000000c160c7223 */ /* 0x044fe20000000023 */
[C---:B------:R-:W-:Y:S01]  /*1140*/  FFMA R30, R22.reuse, R13, R30 ;  /* 0x0000000d161e7223 */ /* 0x040fe2000000001e */
[C---:B0-----:R-:W-:Y:S02]  /*1150*/  FFMA R18, R22.reuse, R11, R18 ;  /* 0x0000000b16127223 */ /* 0x041fe40000000012 */
[C---:B---3--:R-:W-:Y:S01]  /*1160*/  FFMA R13, R21.reuse, R13, R12 ;  /* 0x0000000d150d7223 */ /* 0x048fe2000000000c */
[CC--:B------:R-:W-:Y:S01]  /*1170*/  FFMA R12, R22.reuse, R14.reuse, R33 ;  /* 0x0000000e160c7223 */ /* 0x0c0fe20000000021 */
[CC--:B------:R-:W-:Y:S01]  /*1180*/  FFMA R30, R21.reuse, R14.reuse, R30 ;  /* 0x0000000e151e7223 */ /* 0x0c0fe2000000001e */
[-C--:B------:R-:W-:Y:S01]  /*1190*/  FFMA R33, R22, R15.reuse, R28 ;  /* 0x0000000f16217223 */ /* 0x080fe2000000001c */
[C---:B----4-:R-:W-:Y:S01]  /*11a0*/  FFMA R32, R20.reuse, R14, R13 ;  /* 0x0000000e14207223 */ /* 0x050fe2000000000d */
[-C--:B------:R-:W-:Y:S01]  /*11b0*/  FFMA R35, R21, R15.reuse, R12 ;  /* 0x0000000f15237223 */ /* 0x080fe2000000000c */
[----:B------:R-:W-:-:S02]  /*11c0*/  FFMA R34, R20, R15, R30 ;  /* 0x0000000f14227223 */ /* 0x000fc4000000001e */
[----:B------:R-:W0:Y:S01]  /*11d0*/  LDS.128 R12, [UR8+0xb0] ;  /* 0x0000b008ff0c7984 */ /* 0x000e220008000c00 */
[-C--:B------:R-:W-:Y:S01]  /*11e0*/  FFMA R30, R21, R8.reuse, R33 ;  /* 0x00000008151e7223 */ /* 0x080fe20000000021 */
[----:B------:R-:W-:Y:S01]  /*11f0*/  FFMA R28, R20, R8, R35 ;  /* 0x00000008141c7223 */ /* 0x000fe20000000023 */
[-C--:B------:R-:W-:Y:S01]  /*1200*/  FFMA R8, R22, R10.reuse, R31 ;  /* 0x0000000a16087223 */ /* 0x080fe2000000001f */
[C---:B-----5:R-:W-:Y:S01]  /*1210*/  FFMA R33, R7.reuse, R10, R32 ;  /* 0x0000000a07217223 */ /* 0x060fe20000000020 */
[----:B------:R-:W-:Y:S01]  /*1220*/  FFMA R30, R20, R9, R30 ;  /* 0x00000009141e7223 */ /* 0x000fe2000000001e */
[-C--:B------:R-:W-:Y:S01]  /*1230*/  FFMA R31, R7, R11.reuse, R34 ;  /* 0x0000000b071f7223 */ /* 0x080fe20000000022 */
[CC--:B------:R-:W-:Y:S01]  /*1240*/  FFMA R35, R21.reuse, R11.reuse, R8 ;  /* 0x0000000b15237223 */ /* 0x0c0fe20000000008 */
[----:B------:R-:W-:Y:S02]  /*1250*/  FFMA R33, R2, R11, R33 ;  /* 0x0000000b02217223 */ /* 0x000fe40000000021 */
[----:B------:R-:W1:Y:S01]  /*1260*/  LDS.128 R8, [UR8+0xc0] ;  /* 0x0000c008ff087984 */ /* 0x000e620008000c00 */
[-C--:B0-----:R-:W-:Y:S01]  /*1270*/  FFMA R32, R22, R12.reuse, R29 ;  /* 0x0000000c16207223 */ /* 0x081fe2000000001d */
        /* <DEDUP_REMOVED lines=9> */
[----:B------:R-:W-:Y:S01]  /*1310*/  FFMA R35, R2, R13, R35 ;  /* 0x0000000d02237223 */ /* 0x000fe20000000023 */
[----:B------:R-:W-:-:S02]  /*1320*/  FFMA R12, R21, R14, R12 ;  /* 0x0000000e150c7223 */ /* 0x000fc4000000000c */
[-C--:B------:R-:W-:Y:S01]  /*1330*/  FFMA R29, R2, R14.reuse, R29 ;  /* 0x0000000e021d7223 */ /* 0x080fe2000000001d */
[-C--:B------:R-:W-:Y:S01]  /*1340*/  FFMA R30, R20, R14.reuse, R19 ;  /* 0x0000000e141e7223 */ /* 0x080fe20000000013 */
[----:B------:R-:W-:Y:S01]  /*1350*/  FFMA R28, R6, R14, R35 ;  /* 0x0000000e061c7223 */ /* 0x000fe20000000023 */
[----:B------:R-:W-:Y:S01]  /*1360*/  FFMA R14, R20, R15, R12 ;  /* 0x0000000f140e7223 */ /* 0x000fe2000000000c */
[C---:B------:R-:W-:Y:S01]  /*1370*/  FFMA R36, R6.reuse, R13, R31 ;  /* 0x0000000d06247223 */ /* 0x040fe2000000001f */
[----:B------:R-:W-:Y:S01]  /*1380*/  FFMA R12, R6, R15, R29 ;  /* 0x0000000f060c7223 */ /* 0x000fe2000000001d */
[CC--:B-1----:R-:W-:Y:S01]  /*1390*/  FFMA R38, R22.reuse, R8.reuse, R17 ;  /* 0x0000000816267223 */ /* 0x0c2fe20000000011 */
        /* <DEDUP_REMOVED lines=24> */
[----:B------:R-:W-:-:S02]  /*1520*/  FFMA R8, R4, R11, R13 ;  /* 0x0000000b04087223 */ /* 0x000fc4000000000d */
[----:B------:R-:W1:Y:S01]  /*1530*/  LDS.128 R12, [UR8+0xe0] ;  /* 0x0000e008ff0c7984 */ /* 0x000e620008000c00 */
[-C--:B------:R-:W-:Y:S01]  /*1540*/  FFMA R36, R20, R11.reuse, R31 ;  /* 0x0000000b14247223 */ /* 0x080fe2000000001f */
[----:B------:R-:W-:Y:S01]  /*1550*/  FFMA R28, R3, R11, R28 ;  /* 0x0000000b031c7223 */ /* 0x000fe2000000001c */
[CC--:B0-----:R-:W-:Y:S01]  /*1560*/  FFMA R38, R22.reuse, R18.reuse, R23 ;  /* 0x0000001216267223 */ /* 0x0c1fe20000000017 */
        /* <DEDUP_REMOVED lines=11> */
[----:B------:R-:W-:Y:S01]  /*1620*/  FFMA R34, R6, R16, R27 ;  /* 0x0000001006227223 */ /* 0x000fe2000000001b */
[----:B-1----:R-:W-:Y:S01]  /*1630*/  FFMA R38, R22, R12, R25 ;  /* 0x0000000c16267223 */ /* 0x002fe20000000019 */
[-C--:B------:R-:W-:Y:S01]  /*1640*/  FFMA R30, R20, R16.reuse, R41 ;  /* 0x00000010141e7223 */ /* 0x080fe20000000029 */
[C---:B------:R-:W-:Y:S01]  /*1650*/  FFMA R27, R3.reuse, R16, R8 ;  /* 0x00000010031b7223 */ /* 0x040fe20000000008 */
[----:B------:R-:W-:Y:S01]  /*1660*/  FFMA R25, R22, R13, R26 ;  /* 0x0000000d16197223 */ /* 0x000fe2000000001a */
[-C--:B------:R-:W-:Y:S01]  /*1670*/  FFMA R16, R20, R17.reuse, R37 ;  /* 0x0000001114107223 */ /* 0x080fe20000000025 */
[-C--:B------:R-:W-:Y:S01]  /*1680*/  FFMA R36, R6, R17.reuse, R19 ;  /* 0x0000001106247223 */ /* 0x080fe20000000013 */
[----:B------:R-:W-:Y:S01]  /*1690*/  FFMA R22, R3, R17, R32 ;  /* 0x0000001103167223 */ /* 0x000fe20000000020 */
[-C--:B------:R-:W-:Y:S01]  /*16a0*/  FFMA R17, R21, R13.reuse, R38 ;  /* 0x0000000d15117223 */ /* 0x080fe20000000026 */
[----:B------:R-:W0:Y:S01]  /*16b0*/  LDS.128 R8, [UR8+0xf0] ;  /* 0x0000f008ff087984 */ /* 0x000e220008000c00 */
[-C--:B------:R-:W-:Y:S01]  /*16c0*/  FFMA R32, R20, R12.reuse, R23 ;  /* 0x0000000c14207223 */ /* 0x080fe20000000017 */
[----:B------:R-:W-:Y:S01]  /*16d0*/  FFMA R31, R2, R12, R31 ;  /* 0x0000000c021f7223 */ /* 0x000fe2000000001f */
[----:B------:R-:W-:Y:S01]  /*16e0*/  FFMA R23, R20, R14, R17 ;  /* 0x0000000e14177223 */ /* 0x000fe20000000011 */
[----:B------:R-:W-:Y:S01]  /*16f0*/  FFMA R17, R5, R12, R34 ;  /* 0x0000000c05117223 */ /* 0x000fe20000000022 */
[C---:B------:R-:W-:Y:S01]  /*1700*/  FFMA R26, R21.reuse, R14, R25 ;  /* 0x0000000e151a7223 */ /* 0x040fe20000000019 */
[-C--:B------:R-:W-:Y:S01]  /*1710*/  FFMA R24, R21, R12.reuse, R24 ;  /* 0x0000000c15187223 */ /* 0x080fe20000000018 */
[-C--:B------:R-:W-:Y:S01]  /*1720*/  FFMA R25, R7, R12.reuse, R30 ;  /* 0x0000000c07197223 */ /* 0x080fe2000000001e */
[CC--:B------:R-:W-:Y:S01]  /*1730*/  FFMA R38, R6.reuse, R12.reuse, R33 ;  /* 0x0000000c06267223 */ /* 0x0c0fe20000000021 */
[-C--:B------:R-:W-:Y:S01]  /*1740*/  FFMA R34, R6, R13.reuse, R31 ;  /* 0x0000000d06227223 */ /* 0x080fe2000000001f */
[CC--:B------:R-:W-:Y:S01]  /*1750*/  FFMA R30, R4.reuse, R12.reuse, R35 ;  /* 0x0000000c041e7223 */ /* 0x0c0fe20000000023 */
[----:B------:R-:W-:Y:S01]  /*1760*/  FFMA R33, R3, R12, R18 ;  /* 0x0000000c03217223 */ /* 0x000fe20000000012 */
[-C--:B------:R-:W-:Y:S01]  /*1770*/  FFMA R21, R7, R13.reuse, R16 ;  /* 0x0000000d07157223 */ /* 0x080fe20000000010 */
[-C--:B------:R-:W-:Y:S01]  /*1780*/  FFMA R31, R5, R13.reuse, R36 ;  /* 0x0000000d051f7223 */ /* 0x080fe20000000024 */
[-C--:B------:R-:W-:Y:S01]  /*1790*/  FFMA R12, R4, R13.reuse, R17 ;  /* 0x0000000d040c7223 */ /* 0x080fe20000000011 */
[C---:B------:R-:W-:Y:S01]  /*17a0*/  FFMA R24, R20.reuse, R13, R24 ;  /* 0x0000000d14187223 */ /* 0x040fe20000000018 */
[----:B------:R-:W1:Y:S01]  /*17b0*/  LDS.128 R16, [UR8+0x100] ;  /* 0x00010008ff107984 */ /* 0x000e620008000c00 */
[----:B------:R-:W-:Y:S01]  /*17c0*/  FFMA R26, R20, R15, R26 ;  /* 0x0000000f141a7223 */ /* 0x000fe2000000001a */
[CC--:B------:R-:W-:Y:S01]  /*17d0*/  FFMA R25, R2.reuse, R13.reuse, R25 ;  /* 0x0000000d02197223 */ /* 0x0c0fe20000000019 */
[-C--:B------:R-:W-:Y:S01]  /*17e0*/  FFMA R36, R2, R14.reuse, R21 ;  /* 0x0000000e02247223 */ /* 0x080fe20000000015 */
[-C--:B------:R-:W-:Y:S01]  /*17f0*/  FFMA R20, R4, R14.reuse, R31 ;  /* 0x0000000e04147223 */ /* 0x080fe2000000001f */
[C---:B------:R-:W-:Y:S01]  /*1800*/  FFMA R30, R3.reuse, R13, R30 ;  /* 0x0000000d031e7223 */ /* 0x040fe2000000001e */
[CC--:B------:R-:W-:Y:S01]  /*1810*/  FFMA R40, R6.reuse, R14.reuse, R25 ;  /* 0x0000000e06287223 */ /* 0x0c0fe20000000019 */
[C---:B------:R-:W-:Y:S01]  /*1820*/  FFMA R21, R3.reuse, R14, R12 ;  /* 0x0000000e03157223 */ /* 0x040fe2000000000c */
[-C--:B------:R-:W-:Y:S01]  /*1830*/  FFMA R36, R6, R15.reuse, R36 ;  /* 0x0000000f06247223 */ /* 0x080fe20000000024 */
[----:B------:R-:W-:-:S02]  /*1840*/  FFMA R20, R3, R15, R20 ;  /* 0x0000000f03147223 */ /* 0x000fc40000000014 */
[----:B------:R-:W2:Y:S01]  /*1850*/  LDS.128 R12, [UR8+0x110] ;  /* 0x00011008ff0c7984 */ /* 0x000ea20008000c00 */
[----:B------:R-:W-:Y:S01]  /*1860*/  UIADD3 UR4, UPT, UPT, UR4, 0x2, URZ ;  /* 0x0000000204047890 */ /* 0x000fe2000fffe0ff */
[-C--:B0-----:R-:W-:Y:S01]  /*1870*/  FFMA R25, R7, R8.reuse, R32 ;  /* 0x0000000807197223 */ /* 0x081fe20000000020 */
[----:B------:R-:W-:Y:S01]  /*1880*/  FFMA R31, R5, R8, R38 ;  /* 0x00000008051f7223 */ /* 0x000fe20000000026 */
[CC--:B------:R-:W-:Y:S01]  /*1890*/  FFMA R35, R7.reuse, R9.reuse, R24 ;  /* 0x0000000907237223 */ /* 0x0c0fe20000000018 */
        /* <DEDUP_REMOVED lines=10> */
[CC--:B------:R-:W-:Y:S01]  /*1940*/  FFMA R23, R2.reuse, R11.reuse, R23 ;  /* 0x0000000b02177223 */ /* 0x0c0fe20000000017 */
[-C--:B-1----:R-:W-:Y:S01]  /*1950*/  FFMA R10, R2, R16.reuse, R7 ;  /* 0x00000010020a7223 */ /* 0x082fe20000000007 */
[CC--:B------:R-:W-:Y:S01]  /*1960*/  FFMA R7, R5.reuse, R11.reuse, R36 ;  /* 0x0000000b05077223 */ /* 0x0c0fe20000000024 */
[C---:B------:R-:W-:Y:S01]  /*1970*/  FFMA R2, R6.reuse, R11, R35 ;  /* 0x0000000b06027223 */ /* 0x040fe20000000023 */
[C---:B------:R-:W-:Y:S01]  /*1980*/  FFMA R24, R6.reuse, R16, R23 ;  /* 0x0000001006187223 */ /* 0x040fe20000000017 */
[C---:B------:R-:W-:Y:S01]  /*1990*/  FFMA R9, R5.reuse, R18, R9 ;  /* 0x0000001205097223 */ /* 0x040fe20000000009 */
[----:B------:R-:W-:Y:S01]  /*19a0*/  FFMA R10, R6, R17, R10 ;  /* 0x00000011060a7223 */ /* 0x000fe2000000000a */
[----:B------:R-:W-:Y:S01]  /*19b0*/  FFMA R18, R4, R16, R7 ;  /* 0x0000001004127223 */ /* 0x000fe20000000007 */
[----:B------:R-:W-:Y:S01]  /*19c0*/  UISETP.NE.AND UP0, UPT, UR4, 0x10, UPT ;  /* 0x000000100400788c */ /* 0x000fe2000bf05270 */
[C---:B------:R-:W-:Y:S01]  /*19d0*/  FFMA R7, R5.reuse, R19, R2 ;  /* 0x0000001305077223 */ /* 0x040fe20000000002 */
[C---:B--2---:R-:W-:Y:S01]  /*19e0*/  FFMA R24, R5.reuse, R12, R24 ;  /* 0x0000000c05187223 */ /* 0x044fe20000000018 */
[----:B------:R-:W-:-:S02]  /*19f0*/  FFMA R5, R5, R13, R10 ;  /* 0x0000000d05057223 */ /* 0x000fc4000000000a */
[C---:B------:R-:W-:Y:S01]  /*1a00*/  FFMA R40, R4.reuse, R12, R7 ;  /* 0x0000000c04287223 */ /* 0x040fe20000000007 */
[C---:B------:R-:W-:Y:S01]  /*1a10*/  FFMA R8, R4.reuse, R11, R25 ;  /* 0x0000000b04087223 */ /* 0x040fe20000000019 */
[C---:B------:R-:W-:Y:S01]  /*1a20*/  FFMA R2, R4.reuse, R19, R9 ;  /* 0x0000001304027223 */ /* 0x040fe20000000009 */
[C---:B------:R-:W-:Y:S01]  /*1a30*/  FFMA R7, R4.reuse, R13, R24 ;  /* 0x0000000d04077223 */ /* 0x040fe20000000018 */
[----:B------:R-:W-:Y:S01]  /*1a40*/  FFMA R4, R4, R14, R5 ;  /* 0x0000000e04047223 */ /* 0x000fe20000000005 */
[C---:B------:R-:W-:Y:S01]  /*1a50*/  FFMA R18, R3.reuse, R17, R18 ;  /* 0x0000001103127223 */ /* 0x040fe20000000012 */
[C---:B------:R-:W-:Y:S01]  /*1a60*/  FFMA R40, R3.reuse, R13, R40 ;  /* 0x0000000d03287223 */ /* 0x040fe20000000028 */
[C---:B------:R-:W-:Y:S01]  /*1a70*/  FFMA R32, R3.reuse, R11, R32 ;  /* 0x0000000b03207223 */ /* 0x040fe20000000020 */
[C---:B------:R-:W-:Y:S01]  /*1a80*/  FFMA R19, R3.reuse, R16, R8 ;  /* 0x0000001003137223 */ /* 0x040fe20000000008 */
[C---:B------:R-:W-:Y:S01]  /*1a90*/  FFMA R17, R3.reuse, R12, R2 ;  /* 0x0000000c03117223 */ /* 0x040fe20000000002 */
[C---:B------:R-:W-:Y:S01]  /*1aa0*/  FFMA R13, R3.reuse, R14, R7 ;  /* 0x0000000e030d7223 */ /* 0x040fe20000000007 */
[----:B------:R-:W-:Y:S01]  /*1ab0*/  FFMA R36, R3, R15, R4 ;  /* 0x0000000f03247223 */ /* 0x000fe20000000004 */
[----:B------:R-:W-:Y:S06]  /*1ac0*/  BRA.U UP0, `(.L_x_5) ;  /* 0xffffffe900447547 */ /* 0x000fec000b83ffff */
[----:B------:R-:W-:Y:S02]  /*1ad0*/  USHF.R.U32.HI UR4, URZ, 0x1, UR7 ;  /* 0x00000001ff047899 */ /* 0x000fe40008011607 */
[----:B------:R-:W-:Y:S02]  /*1ae0*/  UISETP.GT.U32.AND UP0, UPT, UR7, 0xc3, UPT ;  /* 0x000000c30700788c */ /* 0x000fe4000bf04070 */
[----:B------:R-:W-:-:S04]  /*1af0*/  UIMAD.WIDE.U32 UR4, UR4, -0x6db6db6d, URZ ;  /* 0x92492493040478a5 */ /* 0x000fc8000f8e00ff */
[----:B------:R-:W-:-:S04]  /*1b00*/  USHF.R.U32.HI UR5, URZ, 0x2, UR5 ;  /* 0x00000002ff057899 */ /* 0x000fc80008011605 */
[----:B------:R-:W-:Y:S02]  /*1b10*/  UIMAD UR4, UR5, -0xe, UR7 ;  /* 0xfffffff2050478a4 */ /* 0x000fe4000f8e0207 */
[----:B------:R-:W-:-:S04]  /*1b20*/  UIMAD UR5, UR5, 0xe0, URZ ;  /* 0x000000e0050578a4 */ /* 0x000fc8000f8e02ff */
[----:B------:R-:W-:-:S05]  /*1b30*/  MOV R3, UR4 ;  /* 0x0000000400037c02 */ /* 0x000fca0008000f00 */
[----:B------:R-:W-:-:S05]  /*1b40*/  IMAD R0, R0, 0x310, R3 ;  /* 0x0000031000007824 */ /* 0x000fca00078e0203 */
[----:B------:R-:W-:Y:S01]  /*1b50*/  SHF.L.U32 R0, R0, 0x2, RZ ;  /* 0x0000000200007819 */ /* 0x000fe200000006ff */
[----:B------:R-:W-:Y:S06]  /*1b60*/  BRA.U UP0, `(.L_x_6) ;  /* 0x00000001001c7547 */ /* 0x000fec000b800000 */
[----:B------:R-:W0:Y:S01]  /*1b70*/  LDC.64 R2, c[0x0][0x390] ;  /* 0x0000e400ff027b82 */ /* 0x000e220000000a00 */
[----:B------:R-:W-:-:S05]  /*1b80*/  IADD3 R5, PT, PT, R0, UR5, RZ ;  /* 0x0000000500057c10 */ /* 0x000fca000fffe0ff */
[----:B0-----:R-:W-:-:S05]  /*1b90*/  IMAD.WIDE.U32 R2, R5, 0x4, R2 ;  /* 0x0000000405027825 */ /* 0x001fca00078e0002 */
[----:B------:R0:W-:Y:S04]  /*1ba0*/  REDG.E.ADD.F32.FTZ.RN.STRONG.GPU desc[UR10][R2.64], R29 ;  /* 0x0000001d020079a6 */ /* 0x0001e8000c12f30a */
[----:B------:R0:W-:Y:S04]  /*1bb0*/  REDG.E.ADD.F32.FTZ.RN.STRONG.GPU desc[UR10][R2.64+0x4], R28 ;  /* 0x0000041c020079a6 */ /* 0x0001e8000c12f30a */
[----:B------:R0:W-:Y:S04]  /*1bc0*/  REDG.E.ADD.F32.FTZ.RN.STRONG.GPU desc[UR10][R2.64+0x8], R27 ;  /* 0x0000081b020079a6 */ /* 0x0001e8000c12f30a */
[----:B------:R0:W-:Y:S02]  /*1bd0*/  REDG.E.ADD.F32.FTZ.RN.STRONG.GPU desc[UR10][R2.64+0xc], R22 ;  /* 0x00000c16020079a6 */ /* 0x0001e4000c12f30a */
.L_x_6:
[----:B------:R-:W1:Y:S01]  /*1be0*/  LDCU.64 UR6, c[0x0][0x390] ;  /* 0x00007200ff0677ac */ /* 0x000e620008000a00 */
[----:B------:R-:W-:-:S04]  /*1bf0*/  IADD3 R0, P0, PT, R0, UR5, RZ ;  /* 0x0000000500007c10 */ /* 0x000fc8000ff1e0ff */
[----:B0-----:R-:W-:Y:S02]  /*1c00*/  IADD3.X R3, PT, PT, RZ, RZ, RZ, P0, !PT ;  /* 0x000000ffff037210 */ /* 0x001fe400007fe4ff */
[----:B-1----:R-:W-:-:S04]  /*1c10*/  LEA R2, P0, R0, UR6, 0x2 ;  /* 0x0000000600027c11 */ /* 0x002fc8000f8010ff */
[----:B------:R-:W-:Y:S01]  /*1c20*/  LEA.HI.X R3, R0, UR7, R3, 0x2, P0 ;  /* 0x0000000700037c11 */ /* 0x000fe200080f1403 */
[----:B------:R-:W-:Y:S08]  /*1c30*/  BRA.U UP0, `(.L_x_7) ;  /* 0x0000000100207547 */ /* 0x000ff0000b800000 */
[----:B------:R0:W-:Y:S04]  /*1c40*/  REDG.E.ADD.F32.FTZ.RN.STRONG.GPU desc[UR10][R2.64+0xe0], R33 ;  /* 0x0000e021020079a6 */ /* 0x0001e8000c12f30a */
[----:B------:R0:W-:Y:S04]  /*1c50*/  REDG.E.ADD.F32.FTZ.RN.STRONG.GPU desc[UR10][R2.64+0xe4], R30 ;  /* 0x0000e41e020079a6 */ /* 0x0001e8000c12f30a */
[----:B------:R0:W-:Y:S04]  /*1c60*/  REDG.E.ADD.F32.FTZ.RN.STRONG.GPU desc[UR10][R2.64+0xe8], R21 ;  /* 0x0000e815020079a6 */ /* 0x0001e8000c12f30a */
[----:B------:R0:W-:Y:S04]  /*1c70*/  REDG.E.ADD.F32.FTZ.RN.STRONG.GPU desc[UR10][R2.64+0xec], R20 ;  /* 0x0000ec14020079a6 */ /* 0x0001e8000c12f30a */
[----:B------:R0:W-:Y:S04]  /*1c80*/  REDG.E.ADD.F32.FTZ.RN.STRONG.GPU desc[UR10][R2.64+0x1c0], R31 ;  /* 0x0001c01f020079a6 */ /* 0x0001e8000c12f30a */
[----:B------:R0:W-:Y:S04]  /*1c90*/  REDG.E.ADD.F32.FTZ.RN.STRONG.GPU desc[UR10][R2.64+0x1c4], R32 ;  /* 0x0001c420020079a6 */ /* 0x0001e8000c12f30a */
[----:B------:R0:W-:Y:S04]  /*1ca0*/  REDG.E.ADD.F32.FTZ.RN.STRONG.GPU desc[UR10][R2.64+0x1c8], R19 ;  /* 0x0001c813020079a6 */ /* 0x0001e8000c12f30a */
[----:B------:R0:W-:Y:S02]  /*1cb0*/  REDG.E.ADD.F32.FTZ.RN.STRONG.GPU desc[UR10][R2.64+0x1cc], R18 ;  /* 0x0001cc12020079a6 */ /* 0x0001e4000c12f30a */
.L_x_7:
[----:B------:R-:W-:-:S13]  /*1cc0*/  PLOP3.LUT P0, PT, PT, PT, UP0, 0x80, 0x8 ;  /* 0x000000000008781c */ /* 0x000fda0003f0f008 */
[----:B------:R-:W-:Y:S05]  /*1cd0*/  @P0 EXIT ;  /* 0x000000000000094d */ /* 0x000fea0003800000 */
[----:B------:R-:W-:Y:S04]  /*1ce0*/  REDG.E.ADD.F32.FTZ.RN.STRONG.GPU desc[UR10][R2.64+0x2a0], R17 ;  /* 0x0002a011020079a6 */ /* 0x000fe8000c12f30a */
[----:B------:R-:W-:Y:S04]  /*1cf0*/  REDG.E.ADD.F32.FTZ.RN.STRONG.GPU desc[UR10][R2.64+0x2a4], R40 ;  /* 0x0002a428020079a6 */ /* 0x000fe8000c12f30a */
[----:B------:R-:W-:Y:S04]  /*1d00*/  REDG.E.ADD.F32.FTZ.RN.STRONG.GPU desc[UR10][R2.64+0x2a8], R13 ;  /* 0x0002a80d020079a6 */ /* 0x000fe8000c12f30a */
[----:B------:R-:W-:Y:S01]  /*1d10*/  REDG.E.ADD.F32.FTZ.RN.STRONG.GPU desc[UR10][R2.64+0x2ac], R36 ;  /* 0x0002ac24020079a6 */ /* 0x000fe2000c12f30a */
[----:B------:R-:W-:Y:S05]  /*1d20*/  EXIT ;  /* 0x000000000000794d */ /* 0x000fea0003800000 */
.L_x_8:
[----:B------:R-:W-:-:S00]  /*1d30*/  BRA `(.L_x_8) ;  /* 0xfffffffc00fc7947 */ /* 0x000fc0000383ffff */
[----:B------:R-:W-:-:S00]  /*1d40*/  NOP ;  /* 0x0000000000007918 */ /* 0x000fc00000000000 */
        /* <DEDUP_REMOVED lines=11> */
.L_x_21:


//--------------------- .text._Z9transformPfS_    --------------------------
	.section	.text._Z9transformPfS_,"ax",@progbits
	.align	128
        .global         _Z9transformPfS_
        .type           _Z9transformPfS_,@function
        .size           _Z9transformPfS_,(.L_x_22 - _Z9transformPfS_)
        .other          _Z9transformPfS_,@"STO_CUDA_ENTRY STV_DEFAULT"
_Z9transformPfS_:
.text._Z9transformPfS_:
[----:B------:R-:W-:Y:S01]  /*0000*/  LDC R1, c[0x0][0x37c] ;  /* 0x0000df00ff017b82 */ /* 0x000fe20000000800 */
[----:B------:R-:W0:Y:S07]  /*0010*/  S2R R0, SR_TID.X ;  /* 0x0000000000007919 */ /* 0x000e2e0000002100 */
[----:B------:R-:W0:Y:S08]  /*0020*/  S2UR UR4, SR_CTAID.X ;  /* 0x00000000000479c3 */ /* 0x000e300000002500 */
[----:B------:R-:W0:Y:S02]  /*0030*/  LDC R3, c[0x0][0x360] ;  /* 0x0000d800ff037b82 */ /* 0x000e240000000800 */
[----:B0-----:R-:W-:-:S05]  /*0040*/  IMAD R0, R3, UR4, R0 ;  /* 0x0000000403007c24 */ /* 0x001fca000f8e0200 */
[----:B------:R-:W-:-:S13]  /*0050*/  ISETP.GT.U32.AND P0, PT, R0, 0x30fff, PT ;  /* 0x00030fff0000780c */ /* 0x000fda0003f04070 */
[----:B------:R-:W-:Y:S05]  /*0060*/  @P0 EXIT ;  /* 0x000000000000094d */ /* 0x000fea0003800000 */
[----:B------:R-:W0:Y:S01]  /*0070*/  LDCU UR4, c[0x0][0x370] ;  /* 0x00006e00ff0477ac */ /* 0x000e220008000800 */
[----:B------:R-:W1:Y:S01]  /*0080*/  LDCU.64 UR6, c[0x0][0x358] ;  /* 0x00006b00ff0677ac */ /* 0x000e620008000a00 */
[----:B0-----:R-:W-:-:S07]  /*0090*/  IMAD R3, R3, UR4, RZ ;  /* 0x0000000403037c24 */ /* 0x001fce000f8e02ff */
.L_x_15:
[----:B------:R-:W-:Y:S01]  /*00a0*/  IMAD.HI.U32 R4, R0, 0x5397829d, RZ ;  /* 0x5397829d00047827 */ /* 0x000fe200078e00ff */
[----:B0-----:R-:W0:Y:S04]  /*00b0*/  LDC.64 R6, c[0x0][0x380] ;  /* 0x0000e000ff067b82 */ /* 0x001e280000000a00 */
[----:B------:R-:W-:-:S05]  /*00c0*/  SHF.R.U32.HI R5, RZ, 0xa, R4 ;  /* 0x0000000aff057819 */ /* 0x000fca0000011604 */
[----:B-1----:R-:W-:-:S05]  /*00d0*/  IMAD R8, R5, -0xc40, R0 ;  /* 0xfffff3c005087824 */ /* 0x002fca00078e0200 */
[----:B------:R-:W-:-:S05]  /*00e0*/  LOP3.LUT R4, R8, 0xffff, RZ, 0xc0, !PT ;  /* 0x0000ffff08047812 */ /* 0x000fca00078ec0ff */
[----:B------:R-:W-:-:S05]  /*00f0*/  IMAD R4, R4, 0x925, RZ ;  /* 0x0000092504047824 */ /* 0x000fca00078e02ff */
[----:B------:R-:W-:Y:S01]  /*0100*/  SHF.R.U32.HI R4, RZ, 0x11, R4 ;  /* 0x00000011ff047819 */ /* 0x000fe20000011604 */
[----:B0-----:R-:W-:-:S03]  /*0110*/  IMAD.WIDE.U32 R6, R0, 0x4, R6 ;  /* 0x0000000400067825 */ /* 0x001fc600078e0006 */
[----:B------:R-:W-:Y:S02]  /*0120*/  PRMT R9, R4, 0x9910, RZ ;  /* 0x0000991004097816 */ /* 0x000fe400000000ff */
[----:B-1---5:R0:W5:Y:S01]  /*0130*/  LDG.E R2, desc[UR6][R6.64] ;  /* 0x0000000606027981 */ /* 0x022162000c1e1900 */
[----:B------:R-:W-:Y:S01]  /*0140*/  IMAD.IADD R0, R3, 0x1, R0 ;  /* 0x0000000103007824 */ /* 0x000fe200078e0200 */
[----:B------:R-:W-:Y:S01]  /*0150*/  BSSY.RECONVERGENT B0, `(.L_x_9) ;  /* 0x0000029000007945 */ /* 0x000fe20003800200 */
[----:B------:R-:W-:-:S03]  /*0160*/  IMAD R9, R9, 0x38, RZ ;  /* 0x0000003809097824 */ /* 0x000fc600078e02ff */
[----:B------:R-:W-:Y:S01]  /*0170*/  ISETP.GE.U32.AND P0, PT, R0, 0x31000, PT ;  /* 0x000310000000780c */ /* 0x000fe20003f06070 */
[----:B------:R-:W-:-:S05]  /*0180*/  IMAD.MOV R9, RZ, RZ, -R9 ;  /* 0x000000ffff097224 */ /* 0x000fca00078e0a09 */
[----:B0-----:R-:W-:-:S05]  /*0190*/  PRMT R7, R9, 0x7710, RZ ;  /* 0x0000771009077816 */ /* 0x001fca00000000ff */
[----:B------:R-:W-:-:S05]  /*01a0*/  IMAD.IADD R8, R8, 0x1, R7 ;  /* 0x0000000108087824 */ /* 0x000fca00078e0207 */
[----:B------:R-:W-:-:S04]  /*01b0*/  LOP3.LUT R13, R8, 0xffff, RZ, 0xc0, !PT ;  /* 0x0000ffff080d7812 */ /* 0x000fc800078ec0ff */
[----:B------:R-:W-:-:S04]  /*01c0*/  IADD3 R6, PT, PT, R13, 0x1, RZ ;  /* 0x000000010d067810 */ /* 0x000fc80007ffe0ff */
[----:B------:R-:W-:-:S04]  /*01d0*/  SHF.R.U32.HI R6, RZ, 0x2, R6 ;  /* 0x00000002ff067819 */ /* 0x000fc80000011606 */
[----:B------:R-:W-:Y:S02]  /*01e0*/  VIMNMX.U32 R14, PT, PT, R6, 0xd, PT ;  /* 0x0000000d060e7848 */ /* 0x000fe40003fe0000 */
[----:B------:R-:W-:-:S03]  /*01f0*/  IADD3 R6, PT, PT, R4, 0x1, RZ ;  /* 0x0000000104067810 */ /* 0x000fc60007ffe0ff */
[C---:B------:R-:W-:Y:S01]  /*0200*/  IMAD.SHL.U32 R8, R14.reuse, 0x20, RZ ;  /* 0x000000200e087824 */ /* 0x040fe200078e00ff */
[----:B------:R-:W-:Y:S01]  /*0210*/  SHF.R.U32.HI R6, RZ, 0x2, R6 ;  /* 0x00000002ff067819 */ /* 0x000fe20000011606 */
[----:B------:R-:W-:Y:S02]  /*0220*/  IMAD.SHL.U32 R16, R14, 0x4, RZ ;  /* 0x000000040e107824 */ /* 0x000fe400078e00ff */
[----:B------:R-:W-:Y:S01]  /*0230*/  IMAD R5, R5, 0x1b90, R8 ;  /* 0x00001b9005057824 */ /* 0x000fe200078e0208 */
[----:B------:R-:W-:-:S03]  /*0240*/  VIMNMX.U32 R10, PT, PT, R6, 0xd, PT ;  /* 0x0000000d060a7848 */ /* 0x000fc60003fe0000 */
[----:B------:R-:W-:-:S04]  /*0250*/  IMAD R5, R4, 0x6, R5 ;  /* 0x0000000604057824 */ /* 0x000fc800078e0205 */
[----:B------:R-:W-:-:S07]  /*0260*/  IMAD.IADD R15, R13, 0x1, R5 ;  /* 0x000000010d0f7824 */ /* 0x000fce00078e0205 */
.L_x_14:
[----:B------:R-:W-:-:S04]  /*0270*/  LEA R5, R10, 0x5, 0x2 ;  /* 0x000000050a057811 */ /* 0x000fc800078e10ff */
[----:B------:R-:W-:-:S13]  /*0280*/  ISETP.GT.U32.AND P1, PT, R5, R4, PT ;  /* 0x000000040500720c */ /* 0x000fda0003f24070 */
[----:B01----:R-:W-:Y:S05]  /*0290*/  @!P1 BRA `(.L_x_10) ;  /* 0x0000000000509947 */ /* 0x003fea0003800000 */
[----:B------:R-:W0:Y:S01]  /*02a0*/  LDC.64 R6, c[0x0][0x388] ;  /* 0x0000e200ff067b82 */ /* 0x000e220000000a00 */
[----:B------:R-:W-:Y:S01]  /*02b0*/  BSSY.RECONVERGENT B1, `(.L_x_11) ;  /* 0x000000f000017945 */ /* 0x000fe20003800200 */
[----:B------:R-:W-:Y:S01]  /*02c0*/  IMAD R5, R10, 0x1e0, R15 ;  /* 0x000001e00a057824 */ /* 0x000fe200078e020f */
[----:B------:R-:W-:Y:S01]  /*02d0*/  MOV R11, R16 ;  /* 0x00000010000b7202 */ /* 0x000fe20000000f00 */
[----:B------:R-:W-:-:S07]  /*02e0*/  IMAD.MOV.U32 R12, RZ, RZ, R14 ;  /* 0x000000ffff0c7224 */ /* 0x000fce00078e000e */
.L_x_13:
[----:B-1----:R-:W-:-:S05]  /*02f0*/  VIADD R8, R11, 0x5 ;  /* 0x000000050b087836 */ /* 0x002fca0000000000 */
[----:B------:R-:W-:-:S13]  /*0300*/  ISETP.GT.U32.AND P1, PT, R8, R13, PT ;  /* 0x0000000d0800720c */ /* 0x000fda0003f24070 */
[----:B------:R-:W-:Y:S05]  /*0310*/  @!P1 BRA `(.L_x_12) ;  /* 0x0000000000209947 */ /* 0x000fea0003800000 */
[C---:B------:R-:W-:Y:S01]  /*0320*/  IADD3 R9, PT, PT, R5.reuse, 0x7, RZ ;  /* 0x0000000705097810 */ /* 0x040fe20007ffe0ff */
[----:B------:R-:W-:Y:S01]  /*0330*/  VIADD R5, R5, 0xffffffe0 ;  /* 0xffffffe005057836 */ /* 0x000fe20000000000 */
[C---:B------:R-:W-:Y:S01]  /*0340*/  ISETP.GT.AND P1, PT, R12.reuse, RZ, PT ;  /* 0x000000ff0c00720c */ /* 0x040fe20003f24270 */
[----:B------:R-:W-:Y:S01]  /*0350*/  VIADD R12, R12, 0xffffffff ;  /* 0xffffffff0c0c7836 */ /* 0x000fe20000000000 */
[----:B------:R-:W-:Y:S01]  /*0360*/  IADD3 R11, PT, PT, R11, -0x4, RZ ;  /* 0xfffffffc0b0b7810 */ /* 0x000fe20007ffe0ff */
[----:B0-----:R-:W-:-:S05]  /*0370*/  IMAD.WIDE.U32 R8, R9, 0x4, R6 ;  /* 0x0000000409087825 */ /* 0x001fca00078e0006 */
[----:B-----5:R1:W-:Y:S05]  /*0380*/  STG.E desc[UR6][R8.64], R2 ;  /* 0x0000000208007986 */ /* 0x0203ea000c101906 */
[----:B------:R-:W-:Y:S05]  /*0390*/  @P1 BRA `(.L_x_13) ;  /* 0xfffffffc00d41947 */ /* 0x000fea000383ffff */
.L_x_12:
[----:B------:R-:W-:Y:S05]  /*03a0*/  BSYNC.RECONVERGENT B1 ;  /* 0x0000000000017941 */ /* 0x000fea0003800200 */
.L_x_11:
[C---:B------:R-:W-:Y:S02]  /*03b0*/  ISETP.GT.AND P1, PT, R10.reuse, RZ, PT ;  /* 0x000000ff0a00720c */ /* 0x040fe40003f24270 */
[----:B------:R-:W-:-:S11]  /*03c0*/  IADD3 R10, PT, PT, R10, -0x1, RZ ;  /* 0xffffffff0a0a7810 */ /* 0x000fd60007ffe0ff */
[----:B------:R-:W-:Y:S05]  /*03d0*/  @P1 BRA `(.L_x_14) ;  /* 0xfffffffc00a41947 */ /* 0x000fea000383ffff */
.L_x_10:
[----:B------:R-:W-:Y:S05]  /*03e0*/  BSYNC.RECONVERGENT B0 ;  /* 0x0000000000007941 */ /* 0x000fea0003800200 */
.L_x_9:
[----:B------:R-:W-:Y:S05]  /*03f0*/  @!P0 BRA `(.L_x_15) ;  /* 0xfffffffc00288947 */ /* 0x000fea000383ffff */
[----:B------:R-:W-:Y:S05]  /*0400*/  EXIT ;  /* 0x000000000000794d */ /* 0x000fea0003800000 */
.L_x_16:
        /* <DEDUP_REMOVED lines=15> */
.L_x_22:


//--------------------- .text.default_function_kernel0 --------------------------
	.section	.text.default_function_kernel0,"ax",@progbits
	.align	128
        .global         default_function_kernel0
        .type           default_function_kernel0,@function
        .size           default_function_kernel0,(.L_x_23 - default_function_kernel0)
        .other          default_function_kernel0,@"STO_CUDA_ENTRY STV_DEFAULT"
default_function_kernel0:
.text.default_function_kernel0:
[----:B------:R-:W-:Y:S08]  /*0000*/  LDC R1, c[0x0][0x37c] ;  /* 0x0000df00ff017b82 */ /* 0x000ff00000000800 */
[----:B------:R-:W0:Y:S01]  /*0010*/  S2UR UR14, SR_CTAID.X ;  /* 0x00000000000e79c3 */ /* 0x000e220000002500 */
[----:B------:R-:W-:Y:S01]  /*0020*/  HFMA2 R0, -RZ, RZ, 0, 0 ;  /* 0x00000000ff007431 */ /* 0x000fe200000001ff */
[----:B------:R-:W-:-:S02]  /*0030*/  CS2R R84, SRZ ;  /* 0x0000000000547805 */ /* 0x000fc4000001ff00 */
[----:B------:R-:W-:Y:S02]  /*0040*/  CS2R R82, SRZ ;  /* 0x0000000000527805 */ /* 0x000fe4000001ff00 */
[----:B------:R-:W-:Y:S02]  /*0050*/  CS2R R80, SRZ ;  /* 0x0000000000507805 */ /* 0x000fe4000001ff00 */
[----:B------:R-:W-:Y:S02]  /*0060*/  CS2R R78, SRZ ;  /* 0x00000000004e7805 */ /* 0x000fe4000001ff00 */
[----:B------:R-:W-:Y:S02]  /*0070*/  CS2R R76, SRZ ;  /* 0x00000000004c7805 */ /* 0x000fe4000001ff00 */
[----:B------:R-:W-:Y:S01]  /*0080*/  CS2R R74, SRZ ;  /* 0x00000000004a7805 */ /* 0x000fe2000001ff00 */
[----:B------:R-:W1:Y:S01]  /*0090*/  S2UR UR8, SR_CTAID.Y ;  /* 0x00000000000879c3 */ /* 0x000e620000002600 */
[----:B------:R-:W-:-:S02]  /*00a0*/  CS2R R2, SRZ ;  /* 0x0000000000027805 */ /* 0x000fc4000001ff00 */
[----:B------:R-:W-:Y:S02]  /*00b0*/  CS2R R4, SRZ ;  /* 0x0000000000047805 */ /* 0x000fe4000001ff00 */
[----:B------:R-:W-:Y:S02]  /*00c0*/  CS2R R6, SRZ ;  /* 0x0000000000067805 */ /* 0x000fe4000001ff00 */
[----:B------:R-:W-:Y:S02]  /*00d0*/  CS2R R8, SRZ ;  /* 0x0000000000087805 */ /* 0x000fe4000001ff00 */
[----:B------:R-:W-:Y:S02]  /*00e0*/  CS2R R10, SRZ ;  /* 0x00000000000a7805 */ /* 0x000fe4000001ff00 */
[----:B------:R-:W-:Y:S02]  /*00f0*/  CS2R R12, SRZ ;  /* 0x00000000000c7805 */ /* 0x000fe4000001ff00 */
        /* <DEDUP_REMOVED lines=15> */
[----:B------:R-:W-:Y:S01]  /*01f0*/  MOV R72, RZ ;  /* 0x000000ff00487202 */ /* 0x000fe20000000f00 */
[----:B------:R-:W2:Y:S01]  /*0200*/  LDCU.64 UR12, c[0x0][0x358] ;  /* 0x00006b00ff0c77ac */ /* 0x000ea20008000a00 */
[----:B0-----:R-:W-:Y:S01]  /*0210*/  UIADD3 UR9, UPT, UPT, UR14, -0x1, URZ ;  /* 0xffffffff0e097890 */ /* 0x001fe2000fffe0ff */
[----:B-1----:R-:W-:-:S11]  /*0220*/  UMOV UR4, URZ ;  /* 0x000000ff00047c82 */ /* 0x002fd60008000000 */
.L_x_19:
[----:B------:R-:W-:-:S05]  /*0230*/  UMOV UR5, URZ ;  /* 0x000000ff00057c82 */ /* 0x000fca0008000000 */
.L_x_18:
[----:B------:R-:W0:Y:S01]  /*0240*/  S2R R87, SR_TID.Z ;  /* 0x0000000000577919 */ /* 0x000e220000002300 */
[----:B------:R-:W-:Y:S01]  /*0250*/  HFMA2 R17, -RZ, RZ, 0, 3.337860107421875e-06 ;  /* 0x00000038ff117431 */ /* 0x000fe200000001ff */
[----:B------:R-:W-:Y:S01]  /*0260*/  USHF.L.U32 UR6, UR8, 0x1, URZ ;  /* 0x0000000108067899 */ /* 0x000fe200080006ff */
[----:B------:R-:W-:Y:S01]  /*0270*/  MOV R19, UR4 ;  /* 0x0000000400137c02 */ /* 0x000fe20008000f00 */
[----:B------:R-:W0:Y:S01]  /*0280*/  S2R R86, SR_TID.Y ;  /* 0x0000000000567919 */ /* 0x000e220000002200 */
[----:B------:R-:W-:Y:S01]  /*0290*/  HFMA2 R22, -RZ, RZ, 0, 0 ;  /* 0x00000000ff167431 */ /* 0x000fe200000001ff */
[----:B------:R-:W-:Y:S01]  /*02a0*/  ULOP3.LUT UP1, URZ, UR6, UR5, URZ, 0xfc, !UPT ;  /* 0x0000000506ff7292 */ /* 0x000fe2000f82fcff */
[----:B------:R-:W-:Y:S01]  /*02b0*/  MOV R20, RZ ;  /* 0x000000ff00147202 */ /* 0x000fe20000000f00 */
[----:B------:R-:W-:Y:S01]  /*02c0*/  UISETP.NE.AND UP0, UPT, UR14, URZ, UPT ;  /* 0x000000ff0e00728c */ /* 0x000fe2000bf05270 */
[----:B------:R-:W-:Y:S01]  /*02d0*/  MOV R24, RZ ;  /* 0x000000ff00187202 */ /* 0x000fe20000000f00 */
[----:B------:R-:W-:Y:S01]  /*02e0*/  HFMA2 R38, -RZ, RZ, 0, 0 ;  /* 0x00000000ff267431 */ /* 0x000fe200000001ff */
[----:B------:R-:W1:Y:S01]  /*02f0*/  S2UR UR7, SR_CgaCtaId ;  /* 0x00000000000779c3 */ /* 0x000e620000008800 */
[----:B------:R-:W-:-:S07]  /*0300*/  MOV R40, RZ ;  /* 0x000000ff00287202 */ /* 0x000fce0000000f00 */
[----:B------:R-:W-:Y:S01]  /*0310*/  BAR.SYNC.DEFER_BLOCKING 0x0 ;  /* 0x0000000000007b1d */ /* 0x000fe20000010000 */
[----:B0-----:R-:W-:-:S05]  /*0320*/  LEA R36, R87, R86, 0x1 ;  /* 0x0000005657247211 */ /* 0x001fca00078e08ff */
[----:B------:R-:W-:Y:S01]  /*0330*/  IMAD R18, R36, R17, UR8 ;  /* 0x0000000824127e24 */ /* 0x000fe2000f8e0211 */
[----:B------:R-:W-:Y:S01]  /*0340*/  UIADD3 UR8, UPT, UPT, UR6, UR5, URZ ;  /* 0x0000000506087290 */ /* 0x000fe2000fffe0ff */
[----:B------:R-:W0:Y:S03]  /*0350*/  LDC.64 R16, c[0x0][0x380] ;  /* 0x0000e000ff107b82 */ /* 0x000e260000000a00 */
[----:B------:R-:W-:Y:S01]  /*0360*/  LEA R18, R18, UR14, 0x2 ;  /* 0x0000000e12127c11 */ /* 0x000fe2000f8e10ff */
[----:B------:R-:W-:Y:S02]  /*0370*/  UISETP.LT.U32.AND UP1, UPT, UR8, 0x39, UP1 ;  /* 0x000000390800788c */ /* 0x000fe40008f21070 */
[----:B------:R-:W-:Y:S02]  /*0380*/  UISETP.LT.U32.AND UP0, UPT, UR8, 0x38, !UP0 ;  /* 0x000000380800788c */ /* 0x000fe4000c701070 */
[----:B------:R-:W-:Y:S01]  /*0390*/  IMAD R18, R19, 0x700, R18 ;  /* 0x0000070013127824 */ /* 0x000fe200078e0212 */
[----:B------:R-:W-:Y:S01]  /*03a0*/  MOV R19, UR5 ;  /* 0x0000000500137c02 */ /* 0x000fe20008000f00 */
[----:B------:R-:W-:-:S02]  /*03b0*/  UISETP.LT.U32.AND UP2, UPT, UR9, 0x2, UP1 ;  /* 0x000000020900788c */ /* 0x000fc40008f41070 */
[----:B------:R-:W-:Y:S01]  /*03c0*/  UISETP.LT.U32.AND UP3, UPT, UR14, 0x2, UP1 ;  /* 0x000000020e00788c */ /* 0x000fe20008f61070 */
[----:B------:R-:W-:Y:S02]  /*03d0*/  LEA R18, R19, R18, 0x1 ;  /* 0x0000001213127211 */ /* 0x000fe400078e08ff */
[----:B------:R-:W-:Y:S02]  /*03e0*/  MOV R19, 0x1c ;  /* 0x0000001c00137802 */ /* 0x000fe40000000f00 */
[----:B------:R-:W-:Y:S02]  /*03f0*/  PLOP3.LUT P0, PT, PT, PT, UP2, 0x80, 0x8 ;  /* 0x000000000008781c */ /* 0x000fe40003f0f028 */
[----:B------:R-:W-:Y:S01]  /*0400*/  PLOP3.LUT P1, PT, PT, PT, UP3, 0x80, 0x8 ;  /* 0x000000000008781c */ /* 0x000fe20003f2f038 */
[----:B------:R-:W-:Y:S02]  /*0410*/  IMAD R19, R18, R19, -0x39 ;  /* 0xffffffc712137424 */ /* 0x000fe400078e0213 */
[----:B------:R-:W-:Y:S01]  /*0420*/  HFMA2 R18, -RZ, RZ, 0, 0 ;  /* 0x00000000ff127431 */ /* 0x000fe200000001ff */
[----:B------:R-:W-:Y:S01]  /*0430*/  PLOP3.LUT P2, PT, PT, PT, UP0, 0x80, 0x8 ;  /* 0x000000000008781c */ /* 0x000fe20003f4f008 */
[----:B0-----:R-:W-:-:S06]  /*0440*/  IMAD.WIDE R16, R19, 0x4, R16 ;  /* 0x0000000413107825 */ /* 0x001fcc00078e0210 */
[----:B--2---:R-:W2:Y:S04]  /*0450*/  @P0 LDG.E.CONSTANT R18, desc[UR12][R16.64] ;  /* 0x0000000c10120981 */ /* 0x004ea8000c1e9900 */
[----:B------:R-:W3:Y:S04]  /*0460*/  @P1 LDG.E.CONSTANT R20, desc[UR12][R16.64+0x4] ;  /* 0x0000040c10141981 */ /* 0x000ee8000c1e9900 */
[----:B------:R-:W4:Y:S04]  /*0470*/  @P1 LDG.E.CONSTANT R22, desc[UR12][R16.64+0x8] ;  /* 0x0000080c10161981 */ /* 0x000f28000c1e9900 */
[----:B------:R-:W5:Y:S01]  /*0480*/  @P1 LDG.E.CONSTANT R24, desc[UR12][R16.64+0xc] ;  /* 0x00000c0c10181981 */ /* 0x000f62000c1e9900 */
[----:B------:R-:W-:-:S03]  /*0490*/  MOV R90, RZ ;  /* 0x000000ff005a7202 */ /* 0x000fc60000000f00 */
[----:B------:R-:W5:Y:S04]  /*04a0*/  @P2 LDG.E.CONSTANT R38, desc[UR12][R16.64+0x154] ;  /* 0x0001540c10262981 */ /* 0x000f68000c1e9900 */
[----:B------:R-:W5:Y:S04]  /*04b0*/  @P2 LDG.E.CONSTANT R40, desc[UR12][R16.64+0x3254] ;  /* 0x0032540c10282981 */ /* 0x000f68000c1e9900 */
[----:B------:R-:W5:Y:S01]  /*04c0*/  @P1 LDG.E.CONSTANT R90, desc[UR12][R16.64+0x44] ;  /* 0x0000440c105a1981 */ /* 0x000f62000c1e9900 */
[----:B------:R-:W-:Y:S01]  /*04d0*/  UMOV UR6, 0x400 ;  /* 0x0000040000067882 */ /* 0x000fe20000000000 */
[----:B------:R-:W-:Y:S01]  /*04e0*/  IMAD R37, R36, 0x78, RZ ;  /* 0x0000007824257824 */ /* 0x000fe200078e02ff */
[----:B-1----:R-:W-:Y:S01]  /*04f0*/  ULEA UR10, UR7, UR6, 0x18 ;  /* 0x00000006070a7291 */ /* 0x002fe2000f8ec0ff */
[----:B------:R-:W-:-:S02]  /*0500*/  CS2R R34, SRZ ;  /* 0x0000000000227805 */ /* 0x000fc4000001ff00 */
[----:B------:R-:W-:-:S03]  /*0510*/  CS2R R28, SRZ ;  /* 0x00000000001c7805 */ /* 0x000fc6000001ff00 */
[----:B------:R-:W-:Y:S01]  /*0520*/  LEA R37, R37, UR10, 0x2 ;  /* 0x0000000a25257c11 */ /* 0x000fe2000f8e10ff */
[----:B------:R-:W5:Y:S01]  /*0530*/  @P1 LDG.E.CONSTANT R34, desc[UR12][R16.64+0x20] ;  /* 0x0000200c10221981 */ /* 0x000f62000c1e9900 */
[----:B------:R-:W-:Y:S02]  /*0540*/  CS2R R26, SRZ ;  /* 0x00000000001a7805 */ /* 0x000fe4000001ff00 */
[----:B------:R-:W-:Y:S01]  /*0550*/  CS2R R30, SRZ ;  /* 0x00000000001e7805 */ /* 0x000fe2000001ff00 */
[----:B------:R-:W5:Y:S01]  /*0560*/  @P1 LDG.E.CONSTANT R35, desc[UR12][R16.64+0x6c] ;  /* 0x00006c0c10231981 */ /* 0x000f62000c1e9900 */
[----:B------:R-:W-:-:S03]  /*0570*/  CS2R R32, SRZ ;  /* 0x0000000000207805 */ /* 0x000fc6000001ff00 */
[----:B------:R-:W5:Y:S04]  /*0580*/  @P1 LDG.E.CONSTANT R28, desc[UR12][R16.64+0x14] ;  /* 0x0000140c101c1981 */ /* 0x000f68000c1e9900 */
[----:B------:R-:W5:Y:S04]  /*0590*/  @P1 LDG.E.CONSTANT R29, desc[UR12][R16.64+0x60] ;  /* 0x0000600c101d1981 */ /* 0x000f68000c1e9900 */
[----:B------:R-:W5:Y:S04]  /*05a0*/  @P1 LDG.E.CONSTANT R26, desc[UR12][R16.64+0x10] ;  /* 0x0000100c101a1981 */ /* 0x000f68000c1e9900 */
[----:B------:R-:W5:Y:S04]  /*05b0*/  @P1 LDG.E.CONSTANT R30, desc[UR12][R16.64+0x18] ;  /* 0x0000180c101e1981 */ /* 0x000f68000c1e9900 */
[----:B------:R-:W5:Y:S04]  /*05c0*/  @P1 LDG.E.CONSTANT R32, desc[UR12][R16.64+0x1c] ;  /* 0x00001c0c10201981 */ /* 0x000f68000c1e9900 */
[----:B------:R-:W5:Y:S04]  /*05d0*/  @P1 LDG.E.CONSTANT R27, desc[UR12][R16.64+0x5c] ;  /* 0x00005c0c101b1981 */ /* 0x000f68000c1e9900 */
[----:B------:R-:W5:Y:S04]  /*05e0*/  @P1 LDG.E.CONSTANT R31, desc[UR12][R16.64+0x64] ;  /* 0x0000640c101f1981 */ /* 0x000f68000c1e9900 */
[----:B------:R-:W5:Y:S04]  /*05f0*/  @P1 LDG.E.CONSTANT R33, desc[UR12][R16.64+0x68] ;  /* 0x0000680c10211981 */ /* 0x000f68000c1e9900 */
[----:B--2---:R0:W-:Y:S04]  /*0600*/  STS [R37], R18 ;  /* 0x0000001225007388 */ /* 0x0041e80000000800 */
[----:B---3--:R1:W-:Y:S04]  /*0610*/  STS [R37+0x4], R20 ;  /* 0x0000041425007388 */ /* 0x0083e80000000800 */
[----:B----4-:R2:W-:Y:S01]  /*0620*/  STS [R37+0x8], R22 ;  /* 0x0000081625007388 */ /* 0x0105e20000000800 */
[----:B0-----:R-:W-:-:S03]  /*0630*/  CS2R R18, SRZ ;  /* 0x0000000000127805 */ /* 0x001fc6000001ff00 */
[----:B-----5:R0:W-:Y:S01]  /*0640*/  STS [R37+0xc], R24 ;  /* 0x00000c1825007388 */ /* 0x0201e20000000800 */
[----:B-1----:R-:W-:-:S03]  /*0650*/  CS2R R20, SRZ ;  /* 0x0000000000147805 */ /* 0x002fc6000001ff00 */
[----:B------:R-:W3:Y:S01]  /*0660*/  @P1 LDG.E.CONSTANT R18, desc[UR12][R16.64+0x2c] ;  /* 0x00002c0c10121981 */ /* 0x000ee2000c1e9900 */
[----:B--2---:R-:W-:-:S03]  /*0670*/  CS2R R22, SRZ ;  /* 0x0000000000167805 */ /* 0x004fc6000001ff00 */
[----:B------:R-:W2:Y:S01]  /*0680*/  @P1 LDG.E.CONSTANT R20, desc[UR12][R16.64+0x30] ;  /* 0x0000300c10141981 */ /* 0x000ea2000c1e9900 */
[----:B0-----:R-:W-:-:S03]  /*0690*/  CS2R R24, SRZ ;  /* 0x0000000000187805 */ /* 0x001fc6000001ff00 */
[----:B------:R-:W4:Y:S04]  /*06a0*/  @P1 LDG.E.CONSTANT R22, desc[UR12][R16.64+0x34] ;  /* 0x0000340c10161981 */ /* 0x000f28000c1e9900 */
[----:B------:R-:W5:Y:S04]  /*06b0*/  @P1 LDG.E.CONSTANT R24, desc[UR12][R16.64+0x38] ;  /* 0x0000380c10181981 */ /* 0x000f68000c1e9900 */
[----:B------:R-:W5:Y:S04]  /*06c0*/  @P1 LDG.E.CONSTANT R19, desc[UR12][R16.64+0x4c] ;  /* 0x00004c0c10131981 */ /* 0x000f68000c1e9900 */
[----:B------:R-:W5:Y:S04]  /*06d0*/  @P1 LDG.E.CONSTANT R21, desc[UR12][R16.64+0x50] ;  /* 0x0000500c10151981 */ /* 0x000f68000c1e9900 */
[----:B------:R-:W5:Y:S04]  /*06e0*/  @P1 LDG.E.CONSTANT R23, desc[UR12][R16.64+0x54] ;  /* 0x0000540c10171981 */ /* 0x000f68000c1e9900 */
[----:B------:R-:W5:Y:S01]  /*06f0*/  @P1 LDG.E.CONSTANT R25, desc[UR12][R16.64+0x58] ;  /* 0x0000580c10191981 */ /* 0x000f62000c1e9900 */
[----:B------:R-:W-:-:S04]  /*0700*/  UIADD3 UR9, UPT, UPT, UR14, -0x1, URZ ;  /* 0xffffffff0e097890 */ /* 0x000fc8000fffe0ff */
[----:B------:R-:W-:-:S04]  /*0710*/  UISETP.GT.U32.AND UP0, UPT, UR9, 0x1, UPT ;  /* 0x000000010900788c */ /* 0x000fc8000bf04070 */
[----:B------:R-:W-:Y:S02]  /*0720*/  UISETP.GT.U32.OR UP2, UPT, UR8, 0x37, UP0 ;  /* 0x000000370800788c */ /* 0x000fe40008744470 */
[----:B------:R-:W-:-:S04]  /*0730*/  UISETP.EQ.AND UP1, UPT, UR14, URZ, UP1 ;  /* 0x000000ff0e00728c */ /* 0x000fc80008f22270 */
[----:B------:R-:W-:Y:S02]  /*0740*/  PLOP3.LUT P3, PT, PT, PT, UP2, 0x80, 0x8 ;  /* 0x000000000008781c */ /* 0x000fe40003f6f028 */
[----:B------:R-:W-:Y:S01]  /*0750*/  PLOP3.LUT P2, PT, PT, PT, UP1, 0x80, 0x8 ;  /* 0x000000000008781c */ /* 0x000fe20003f4f018 */
[----:B------:R-:W-:Y:S01]  /*0760*/  UISETP.GE.U32.AND UP1, UPT, UR14, 0x2, UPT ;  /* 0x000000020e00788c */ /* 0x000fe2000bf26070 */
[----:B------:R-:W-:-:S03]  /*0770*/  CS2R R42, SRZ ;  /* 0x00000000002a7805 */ /* 0x000fc6000001ff00 */
[----:B------:R-:W-:Y:S01]  /*0780*/  UISETP.LT.U32.AND UP1, UPT, UR8, 0x38, !UP1 ;  /* 0x000000380800788c */ /* 0x000fe2000cf21070 */
[----:B------:R-:W-:Y:S02]  /*0790*/  HFMA2 R88, -RZ, RZ, 0, 0 ;  /* 0x00000000ff587431 */ /* 0x000fe400000001ff */
[----:B------:R-:W-:Y:S01]  /*07a0*/  HFMA2 R92, -RZ, RZ, 0, 0 ;  /* 0x00000000ff5c7431 */ /* 0x000fe200000001ff */
[----:B------:R0:W-:Y:S04]  /*07b0*/  STS [R37+0xec], R38 ;  /* 0x0000ec2625007388 */ /* 0x0001e80000000800 */
[----:B------:R-:W5:Y:S01]  /*07c0*/  @!P3 LDG.E.CONSTANT R43, desc[UR12][R16.64+0xe0] ;  /* 0x0000e00c102bb981 */ /* 0x000f62000c1e9900 */
[----:B------:R-:W-:-:S03]  /*07d0*/  PLOP3.LUT P3, PT, PT, PT, UP1, 0x80, 0x8 ;  /* 0x000000000008781c */ /* 0x000fc60003f6f018 */
[----:B------:R1:W-:Y:S01]  /*07e0*/  STS [R37+0x1dc], R40 ;  /* 0x0001dc2825007388 */ /* 0x0003e20000000800 */
[----:B0-----:R-:W-:-:S03]  /*07f0*/  CS2R R38, SRZ ;  /* 0x0000000000267805 */ /* 0x001fc6000001ff00 */
[----:B------:R0:W-:Y:S04]  /*0800*/  STS [R37+0x44], R90 ;  /* 0x0000445a25007388 */ /* 0x0001e80000000800 */
[----:B------:R-:W5:Y:S01]  /*0810*/  @P1 LDG.E.CONSTANT R38, desc[UR12][R16.64+0x24] ;  /* 0x0000240c10261981 */ /* 0x000f62000c1e9900 */
[----:B-1----:R-:W-:-:S03]  /*0820*/  CS2R R40, SRZ ;  /* 0x0000000000287805 */ /* 0x002fc6000001ff00 */
[----:B------:R-:W5:Y:S01]  /*0830*/  @P1 LDG.E.CONSTANT R42, desc[UR12][R16.64+0x3c] ;  /* 0x00003c0c102a1981 */ /* 0x000f62000c1e9900 */
[----:B0-----:R-:W-:-:S03]  /*0840*/  CS2R R90, SRZ ;  /* 0x00000000005a7805 */ /* 0x001fc6000001ff00 */
[----:B------:R-:W5:Y:S04]  /*0850*/  @P1 LDG.E.CONSTANT R40, desc[UR12][R16.64+0x28] ;  /* 0x0000280c10281981 */ /* 0x000f68000c1e9900 */
[----:B------:R-:W5:Y:S04]  /*0860*/  @P1 LDG.E.CONSTANT R88, desc[UR12][R16.64+0x40] ;  /* 0x0000400c10581981 */ /* 0x000f68000c1e9900 */
[----:B------:R-:W5:Y:S04]  /*0870*/  @P1 LDG.E.CONSTANT R92, desc[UR12][R16.64+0x48] ;  /* 0x0000480c105c1981 */ /* 0x000f68000c1e9900 */
[----:B------:R-:W5:Y:S04]  /*0880*/  @P1 LDG.E.CONSTANT R39, desc[UR12][R16.64+0x70] ;  /* 0x0000700c10271981 */ /* 0x000f68000c1e9900 */
[----:B------:R-:W5:Y:S04]  /*0890*/  @P2 LDG.E.CONSTANT R41, desc[UR12][R16.64+0x74] ;  /* 0x0000740c10292981 */ /* 0x000f68000c1e9900 */
[----:B------:R-:W5:Y:S04]  /*08a0*/  @P3 LDG.E.CONSTANT R90, desc[UR12][R16.64+0xf4] ;  /* 0x0000f40c105a3981 */ /* 0x000f68000c1e9900 */
[----:B------:R-:W-:Y:S04]  /*08b0*/  STS [R37+0x20], R34 ;  /* 0x0000202225007388 */ /* 0x000fe80000000800 */
[----:B------:R0:W-:Y:S04]  /*08c0*/  STS [R37+0x6c], R35 ;  /* 0x00006c2325007388 */ /* 0x0001e80000000800 */
[----:B------:R-:W-:Y:S04]  /*08d0*/  STS [R37+0x14], R28 ;  /* 0x0000141c25007388 */ /* 0x000fe80000000800 */
[----:B------:R1:W-:Y:S01]  /*08e0*/  STS [R37+0x60], R29 ;  /* 0x0000601d25007388 */ /* 0x0003e20000000800 */
[----:B0-----:R-:W-:-:S03]  /*08f0*/  CS2R R34, SRZ ;  /* 0x0000000000227805 */ /* 0x001fc6000001ff00 */
[----:B------:R-:W-:Y:S04]  /*0900*/  STS [R37+0x10], R26 ;  /* 0x0000101a25007388 */ /* 0x000fe80000000800 */
[----:B------:R-:W5:Y:S01]  /*0910*/  @P3 LDG.E.CONSTANT R34, desc[UR12][R16.64+0x144] ;  /* 0x0001440c10223981 */ /* 0x000f62000c1e9900 */
[----:B-1----:R-:W-:-:S03]  /*0920*/  CS2R R28, SRZ ;  /* 0x00000000001c7805 */ /* 0x002fc6000001ff00 */
[----:B------:R-:W-:Y:S04]  /*0930*/  STS [R37+0x18], R30 ;  /* 0x0000181e25007388 */ /* 0x000fe80000000800 */
[----:B------:R-:W-:Y:S04]  /*0940*/  STS [R37+0x1c], R32 ;  /* 0x00001c2025007388 */ /* 0x000fe80000000800 */
[----:B------:R0:W-:Y:S04]  /*0950*/  STS [R37+0x5c], R27 ;  /* 0x00005c1b25007388 */ /* 0x0001e80000000800 */
[----:B------:R1:W-:Y:S04]  /*0960*/  STS [R37+0x64], R31 ;  /* 0x0000641f25007388 */ /* 0x0003e80000000800 */
[----:B------:R1:W-:Y:S01]  /*0970*/  STS [R37+0x68], R33 ;  /* 0x0000682125007388 */ /* 0x0003e20000000800 */
[----:B0-----:R-:W-:-:S03]  /*0980*/  CS2R R26, SRZ ;  /* 0x00000000001a7805 */ /* 0x001fc6000001ff00 */
[----:B------:R-:W5:Y:S01]  /*0990*/  @P3 LDG.E.CONSTANT R28, desc[UR12][R16.64+0x138] ;  /* 0x0001380c101c3981 */ /* 0x000f62000c1e9900 */
[----:B-1----:R-:W-:-:S03]  /*09a0*/  CS2R R30, SRZ ;  /* 0x00000000001e7805 */ /* 0x002fc6000001ff00 */
[----:B------:R-:W5:Y:S01]  /*09b0*/  @P3 LDG.E.CONSTANT R27, desc[UR12][R16.64+0x10c] ;  /* 0x00010c0c101b3981 */ /* 0x000f62000c1e9900 */
[----:B------:R-:W-:-:S03]  /*09c0*/  CS2R R32, SRZ ;  /* 0x0000000000207805 */ /* 0x000fc6000001ff00 */
[----:B------:R-:W5:Y:S04]  /*09d0*/  @P3 LDG.E.CONSTANT R31, desc[UR12][R16.64+0x110] ;  /* 0x0001100c101f3981 */ /* 0x000f68000c1e9900 */
[----:B------:R-:W5:Y:S04]  /*09e0*/  @P3 LDG.E.CONSTANT R33, desc[UR12][R16.64+0x114] ;  /* 0x0001140c10213981 */ /* 0x000f68000c1e9900 */
[----:B------:R-:W5:Y:S04]  /*09f0*/  @P3 LDG.E.CONSTANT R26, desc[UR12][R16.64+0x134] ;  /* 0x0001340c101a3981 */ /* 0x000f68000c1e9900 */
[----:B------:R-:W5:Y:S04]  /*0a00*/  @P3 LDG.E.CONSTANT R30, desc[UR12][R16.64+0x13c] ;  /* 0x00013c0c101e3981 */ /* 0x000f68000c1e9900 */
[----:B------:R-:W5:Y:S01]  /*0a10*/  @P3 LDG.E.CONSTANT R32, desc[UR12][R16.64+0x140] ;  /* 0x0001400c10203981 */ /* 0x000f62000c1e9900 */
[----:B------:R-:W-:-:S03]  /*0a20*/  HFMA2 R73, -RZ, RZ, 0, 0 ;  /* 0x00000000ff497431 */ /* 0x000fc600000001ff */
[----:B------:R-:W5:Y:S04]  /*0a30*/  @P3 LDG.E.CONSTANT R91, desc[UR12][R16.64+0x120] ;  /* 0x0001200c105b3981 */ /* 0x000f68000c1e9900 */
[----:B------:R-:W5:Y:S04]  /*0a40*/  @P1 LDG.E.CONSTANT R35, desc[UR12][R16.64+0x3104] ;  /* 0x0031040c10231981 */ /* 0x000f68000c1e9900 */
[----:B------:R-:W5:Y:S04]  /*0a50*/  @P1 LDG.E.CONSTANT R73, desc[UR12][R16.64+0x3110] ;  /* 0x0031100c10491981 */ /* 0x000f68000c1e9900 */
[----:B------:R-:W5:Y:S04]  /*0a60*/  @P0 LDG.E.CONSTANT R29, desc[UR12][R16.64+0x3100] ;  /* 0x0031000c101d0981 */ /* 0x000f68000c1e9900 */
[----:B---3--:R-:W-:Y:S04]  /*0a70*/  STS [R37+0x2c], R18 ;  /* 0x00002c1225007388 */ /* 0x008fe80000000800 */
[----:B--2---:R-:W-:Y:S04]  /*0a80*/  STS [R37+0x30], R20 ;  /* 0x0000301425007388 */ /* 0x004fe80000000800 */
[----:B----4-:R-:W-:Y:S04]  /*0a90*/  STS [R37+0x34], R22 ;  /* 0x0000341625007388 */ /* 0x010fe80000000800 */
[----:B-----5:R-:W-:Y:S04]  /*0aa0*/  STS [R37+0x38], R24 ;  /* 0x0000381825007388 */ /* 0x020fe80000000800 */
[----:B------:R0:W-:Y:S04]  /*0ab0*/  STS [R37+0x4c], R19 ;  /* 0x00004c1325007388 */ /* 0x0001e80000000800 */
[----:B------:R1:W-:Y:S04]  /*0ac0*/  STS [R37+0x50], R21 ;  /* 0x0000501525007388 */ /* 0x0003e80000000800 */
[----:B------:R2:W-:Y:S01]  /*0ad0*/  STS [R37+0x54], R23 ;  /* 0x0000541725007388 */ /* 0x0005e20000000800 */
[----:B0-----:R-:W-:-:S03]  /*0ae0*/  CS2R R18, SRZ ;  /* 0x0000000000127805 */ /* 0x001fc6000001ff00 */
[----:B------:R0:W-:Y:S01]  /*0af0*/  STS [R37+0x58], R25 ;  /* 0x0000581925007388 */ /* 0x0001e20000000800 */
        /* <DEDUP_REMOVED lines=10> */
[----:B------:R-:W5:Y:S04]  /*0ba0*/  @P3 LDG.E.CONSTANT R20, desc[UR12][R16.64+0x130] ;  /* 0x0001300c10143981 */ /* 0x000f68000c1e9900 */
[----:B------:R-:W-:Y:S04]  /*0bb0*/  STS [R37+0x78], R43 ;  /* 0x0000782b25007388 */ /* 0x000fe80000000800 */
[----:B------:R-:W-:Y:S04]  /*0bc0*/  STS [R37+0x24], R38 ;  /* 0x0000242625007388 */ /* 0x000fe80000000800 */
[----:B------:R0:W-:Y:S04]  /*0bd0*/  STS [R37+0x3c], R42 ;  /* 0x00003c2a25007388 */ /* 0x0001e80000000800 */
[----:B------:R-:W-:Y:S04]  /*0be0*/  STS [R37+0x28], R40 ;  /* 0x0000282825007388 */ /* 0x000fe80000000800 */
[----:B------:R1:W-:Y:S01]  /*0bf0*/  STS [R37+0x40], R88 ;  /* 0x0000405825007388 */ /* 0x0003e20000000800 */
[----:B0-----:R-:W-:-:S03]  /*0c00*/  CS2R R42, SRZ ;  /* 0x00000000002a7805 */ /* 0x001fc6000001ff00 */
[----:B------:R0:W-:Y:S04]  /*0c10*/  STS [R37+0x48], R92 ;  /* 0x0000485c25007388 */ /* 0x0001e80000000800 */
[----:B------:R0:W-:Y:S01]  /*0c20*/  STS [R37+0x70], R39 ;  /* 0x0000702725007388 */ /* 0x0001e20000000800 */
[----:B-1----:R-:W-:-:S03]  /*0c30*/  CS2R R88, SRZ ;  /* 0x0000000000587805 */ /* 0x002fc6000001ff00 */
[----:B------:R1:W-:Y:S01]  /*0c40*/  STS [R37+0x74], R41 ;  /* 0x0000742925007388 */ /* 0x0003e20000000800 */
[----:B0-----:R-:W-:-:S03]  /*0c50*/  CS2R R92, SRZ ;  /* 0x00000000005c7805 */ /* 0x001fc6000001ff00 */
[----:B------:R0:W-:Y:S01]  /*0c60*/  STS [R37+0x8c], R90 ;  /* 0x00008c5a25007388 */ /* 0x0001e20000000800 */
[----:B------:R-:W-:-:S03]  /*0c70*/  CS2R R38, SRZ ;  /* 0x0000000000267805 */ /* 0x000fc6000001ff00 */
[----:B------:R-:W5:Y:S01]  /*0c80*/  @P3 LDG.E.CONSTANT R42, desc[UR12][R16.64+0xec] ;  /* 0x0000ec0c102a3981 */ /* 0x000f62000c1e9900 */
[----:B-1----:R-:W-:-:S03]  /*0c90*/  CS2R R40, SRZ ;  /* 0x0000000000287805 */ /* 0x002fc6000001ff00 */
[----:B------:R-:W5:Y:S01]  /*0ca0*/  @P3 LDG.E.CONSTANT R88, desc[UR12][R16.64+0xf0] ;  /* 0x0000f00c10583981 */ /* 0x000f62000c1e9900 */
[----:B0-----:R-:W-:-:S03]  /*0cb0*/  MOV R90, RZ ;  /* 0x000000ff005a7202 */ /* 0x001fc60000000f00 */
        /* <DEDUP_REMOVED lines=8> */
[----:B------:R0:W-:Y:S04]  /*0d40*/  STS [R37+0xdc], R34 ;  /* 0x0000dc2225007388 */ /* 0x0001e80000000800 */
[----:B------:R1:W-:Y:S04]  /*0d50*/  STS [R37+0xd0], R28 ;  /* 0x0000d01c25007388 */ /* 0x0003e80000000800 */
[----:B------:R-:W-:Y:S01]  /*0d60*/  STS [R37+0xa4], R27 ;  /* 0x0000a41b25007388 */ /* 0x000fe20000000800 */
[----:B0-----:R-:W-:-:S03]  /*0d70*/  HFMA2 R34, -RZ, RZ, 0, 0 ;  /* 0x00000000ff227431 */ /* 0x001fc600000001ff */
[----:B------:R-:W-:Y:S01]  /*0d80*/  STS [R37+0xa8], R31 ;  /* 0x0000a81f25007388 */ /* 0x000fe20000000800 */
[----:B-1----:R-:W-:-:S03]  /*0d90*/  MOV R28, RZ ;  /* 0x000000ff001c7202 */ /* 0x002fc60000000f00 */
        /* <DEDUP_REMOVED lines=13> */
[----:B------:R-:W5:Y:S04]  /*0e70*/  @P1 LDG.E.CONSTANT R31, desc[UR12][R16.64+0x3160] ;  /* 0x0031600c101f1981 */ /* 0x000f68000c1e9900 */
[----:B------:R-:W5:Y:S01]  /*0e80*/  @P1 LDG.E.CONSTANT R33, desc[UR12][R16.64+0x3164] ;  /* 0x0031640c10211981 */ /* 0x000f62000c1e9900 */
[----:B------:R-:W0:Y:S03]  /*0e90*/  S2UR UR8, SR_CTAID.Y ;  /* 0x00000000000879c3 */ /* 0x000e260000002600 */
[----:B------:R-:W-:Y:S04]  /*0ea0*/  STS [R37+0x100], R73 ;  /* 0x0001004925007388 */ /* 0x000fe80000000800 */
[----:B------:R-:W-:Y:S04]  /*0eb0*/  STS [R37+0xb8], R91 ;  /* 0x0000b85b25007388 */ /* 0x000fe80000000800 */
        /* <DEDUP_REMOVED lines=8> */
[----:B-1----:R-:W-:-:S03]  /*0f40*/  CS2R R22, SRZ ;  /* 0x0000000000167805 */ /* 0x002fc6000001ff00 */
[----:B------:R1:W-:Y:S01]  /*0f50*/  STS [R37+0xc8], R20 ;  /* 0x0000c81425007388 */ /* 0x0003e20000000800 */
[----:B--2---:R-:W-:-:S03]  /*0f60*/  CS2R R24, SRZ ;  /* 0x0000000000187805 */ /* 0x004fc6000001ff00 */
[----:B------:R-:W2:Y:S01]  /*0f70*/  @P1 LDG.E.CONSTANT R22, desc[UR12][R16.64+0x311c] ;  /* 0x00311c0c10161981 */ /* 0x000ea2000c1e9900 */
[----:B---3--:R-:W-:-:S03]  /*0f80*/  CS2R R18, SRZ ;  /* 0x0000000000127805 */ /* 0x008fc6000001ff00 */
[----:B------:R-:W3:Y:S01]  /*0f90*/  @P1 LDG.E.CONSTANT R24, desc[UR12][R16.64+0x3120] ;  /* 0x0031200c10181981 */ /* 0x000ee2000c1e9900 */
[----:B-1----:R-:W-:-:S03]  /*0fa0*/  CS2R R20, SRZ ;  /* 0x0000000000147805 */ /* 0x002fc6000001ff00 */
[----:B------:R-:W4:Y:S04]  /*0fb0*/  @P1 LDG.E.CONSTANT R18, desc[UR12][R16.64+0x3114] ;  /* 0x0031140c10121981 */ /* 0x000f28000c1e9900 */
[----:B------:R-:W5:Y:S04]  /*0fc0*/  @P1 LDG.E.CONSTANT R20, desc[UR12][R16.64+0x3118] ;  /* 0x0031180c10141981 */ /* 0x000f68000c1e9900 */
[----:B------:R-:W5:Y:S04]  /*0fd0*/  @P1 LDG.E.CONSTANT R19, desc[UR12][R16.64+0x3144] ;  /* 0x0031440c10131981 */ /* 0x000f68000c1e9900 */
[----:B------:R-:W5:Y:S04]  /*0fe0*/  @P1 LDG.E.CONSTANT R21, desc[UR12][R16.64+0x3148] ;  /* 0x0031480c10151981 */ /* 0x000f68000c1e9900 */
[----:B------:R-:W5:Y:S04]  /*0ff0*/  @P1 LDG.E.CONSTANT R23, desc[UR12][R16.64+0x314c] ;  /* 0x00314c0c10171981 */ /* 0x000f68000c1e9900 */
[----:B------:R-:W5:Y:S01]  /*1000*/  @P1 LDG.E.CONSTANT R25, desc[UR12][R16.64+0x3150] ;  /* 0x0031500c10191981 */ /* 0x000f62000c1e9900 */
[----:B------:R-:W-:Y:S01]  /*1010*/  HFMA2 R73, -RZ, RZ, 0, 0 ;  /* 0x00000000ff497431 */ /* 0x000fe200000001ff */
[----:B0-----:R-:W-:-:S05]  /*1020*/  ULEA UR11, UR8, UR5, 0x1 ;  /* 0x00000005080b7291 */ /* 0x001fca000f8e08ff */
[----:B------:R-:W5:Y:S01]  /*1030*/  @P2 LDG.E.CONSTANT R73, desc[UR12][R16.64+0x3174] ;  /* 0x0031740c10492981 */ /* 0x000f62000c1e9900 */
[----:B------:R-:W-:-:S03]  /*1040*/  UISETP.GT.U32.OR UP0, UPT, UR11, 0x37, UP0 ;  /* 0x000000370b00788c */ /* 0x000fc60008704470 */
[----:B------:R-:W-:Y:S03]  /*1050*/  STS [R37+0x84], R42 ;  /* 0x0000842a25007388 */ /* 0x000fe60000000800 */
[----:B------:R-:W-:Y:S01]  /*1060*/  PLOP3.LUT P0, PT, PT, PT, UP0, 0x80, 0x8 ;  /* 0x000000000008781c */ /* 0x000fe20003f0f008 */
[----:B------:R0:W-:Y:S04]  /*1070*/  STS [R37+0x88], R88 ;  /* 0x0000885825007388 */ /* 0x0001e80000000800 */
[----:B------:R-:W-:Y:S04]  /*1080*/  STS [R37+0x90], R92 ;  /* 0x0000905c25007388 */ /* 0x000fe80000000800 */
[----:B------:R-:W-:Y:S01]  /*1090*/  STS [R37+0xb0], R39 ;  /* 0x0000b02725007388 */ /* 0x000fe20000000800 */
[----:B0-----:R-:W-:-:S03]  /*10a0*/  MOV R88, RZ ;  /* 0x000000ff00587202 */ /* 0x001fc60000000f00 */
[----:B------:R-:W-:Y:S04]  /*10b0*/  STS [R37+0xb4], R41 ;  /* 0x0000b42925007388 */ /* 0x000fe80000000800 */
[----:B------:R0:W-:Y:S04]  /*10c0*/  STS [R37+0xbc], R93 ;  /* 0x0000bc5d25007388 */ /* 0x0001e80000000800 */
[----:B------:R1:W-:Y:S04]  /*10d0*/  STS [R37+0xc0], R43 ;  /* 0x0000c02b25007388 */ /* 0x0003e80000000800 */
[----:B------:R1:W-:Y:S01]  /*10e0*/  STS [R37+0xe0], R38 ;  /* 0x0000e02625007388 */ /* 0x0003e20000000800 */
[----:B0-----:R-:W-:-:S03]  /*10f0*/  CS2R R92, SRZ ;  /* 0x00000000005c7805 */ /* 0x001fc6000001ff00 */
[----:B------:R0:W-:Y:S01]  /*1100*/  STS [R37+0xe4], R40 ;  /* 0x0000e42825007388 */ /* 0x0001e20000000800 */
[----:B-1----:R-:W-:-:S03]  /*1110*/  CS2R R42, SRZ ;  /* 0x00000000002a7805 */ /* 0x002fc6000001ff00 */
[----:B------:R1:W-:Y:S01]  /*1120*/  STS [R37+0xe8], R90 ;  /* 0x0000e85a25007388 */ /* 0x0003e20000000800 */
[----:B------:R-:W-:-:S03]  /*1130*/  CS2R R38, SRZ ;  /* 0x0000000000267805 */ /* 0x000fc6000001ff00 */
[----:B------:R-:W5:Y:S01]  /*1140*/  @P1 LDG.E.CONSTANT R43, desc[UR12][R16.64+0x3108] ;  /* 0x0031080c102b1981 */ /* 0x000f62000c1e9900 */
[----:B0-----:R-:W-:-:S03]  /*1150*/  CS2R R40, SRZ ;  /* 0x0000000000287805 */ /* 0x001fc6000001ff00 */
[----:B------:R-:W5:Y:S01]  /*1160*/  @P1 LDG.E.CONSTANT R42, desc[UR12][R16.64+0x3138] ;  /* 0x0031380c102a1981 */ /* 0x000f62000c1e9900 */
[----:B-1----:R-:W-:-:S03]  /*1170*/  CS2R R90, SRZ ;  /* 0x00000000005a7805 */ /* 0x002fc6000001ff00 */
[----:B------:R-:W5:Y:S04]  /*1180*/  @P1 LDG.E.CONSTANT R88, desc[UR12][R16.64+0x313c] ;  /* 0x00313c0c10581981 */ /* 0x000f68000c1e9900 */
[----:B------:R-:W5:Y:S04]  /*1190*/  @P1 LDG.E.CONSTANT R92, desc[UR12][R16.64+0x3140] ;  /* 0x0031400c105c1981 */ /* 0x000f68000c1e9900 */
[----:B------:R-:W5:Y:S04]  /*11a0*/  @P1 LDG.E.CONSTANT R39, desc[UR12][R16.64+0x3158] ;  /* 0x0031580c10271981 */ /* 0x000f68000c1e9900 */
[----:B------:R-:W5:Y:S04]  /*11b0*/  @P1 LDG.E.CONSTANT R41, desc[UR12][R16.64+0x315c] ;  /* 0x00315c0c10291981 */ /* 0x000f68000c1e9900 */
[----:B------:R-:W5:Y:S04]  /*11c0*/  @P1 LDG.E.CONSTANT R38, desc[UR12][R16.64+0x3168] ;  /* 0x0031680c10261981 */ /* 0x000f68000c1e9900 */
[----:B------:R-:W5:Y:S04]  /*11d0*/  @P1 LDG.E.CONSTANT R40, desc[UR12][R16.64+0x316c] ;  /* 0x00316c0c10281981 */ /* 0x000f68000c1e9900 */
[----:B------:R-:W5:Y:S04]  /*11e0*/  @P1 LDG.E.CONSTANT R90, desc[UR12][R16.64+0x3170] ;  /* 0x0031700c105a1981 */ /* 0x000f68000c1e9900 */
[----:B------:R-:W5:Y:S04]  /*11f0*/  @!P0 LDG.E.CONSTANT R91, desc[UR12][R16.64+0x31e0] ;  /* 0x0031e00c105b8981 */ /* 0x000f68000c1e9900 */
[----:B------:R-:W5:Y:S04]  /*1200*/  @P3 LDG.E.CONSTANT R93, desc[UR12][R16.64+0x31e4] ;  /* 0x0031e40c105d3981 */ /* 0x000f68000c1e9900 */
[----:B------:R0:W-:Y:S04]  /*1210*/  STS [R37+0xf4], R35 ;  /* 0x0000f42325007388 */ /* 0x0001e80000000800 */
[----:B------:R1:W-:Y:S04]  /*1220*/  STS [R37+0x118], R28 ;  /* 0x0001181c25007388 */ /* 0x0003e80000000800 */
[----:B------:R1:W-:Y:S01]  /*1230*/  STS [R37+0x124], R34 ;  /* 0x0001242225007388 */ /* 0x0003e20000000800 */
[----:B0-----:R-:W-:-:S02]  /*1240*/  HFMA2 R35, -RZ, RZ, 0, 0 ;  /* 0x00000000ff237431 */ /* 0x001fc400000001ff */
[----:B-1----:R-:W-:Y:S01]  /*1250*/  HFMA2 R28, -RZ, RZ, 0, 0 ;  /* 0x00000000ff1c7431 */ /* 0x002fe200000001ff */
[----:B------:R0:W-:Y:S01]  /*1260*/  STS [R37+0xf0], R29 ;  /* 0x0000f01d25007388 */ /* 0x0001e20000000800 */
[----:B------:R-:W-:-:S03]  /*1270*/  HFMA2 R34, -RZ, RZ, 0, 0 ;  /* 0x00000000ff227431 */ /* 0x000fc600000001ff */
        /* <DEDUP_REMOVED lines=20> */
[----:B--2---:R-:W-:Y:S04]  /*13c0*/  STS [R37+0x10c], R22 ;  /* 0x00010c1625007388 */ /* 0x004fe80000000800 */
[----:B---3--:R-:W-:Y:S04]  /*13d0*/  STS [R37+0x110], R24 ;  /* 0x0001101825007388 */ /* 0x008fe80000000800 */
        /* <DEDUP_REMOVED lines=18> */
[----:B------:R0:W-:Y:S02]  /*1500*/  STS [R37+0x164], R73 ;  /* 0x0001644925007388 */ /* 0x0001e40000000800 */
[----:B0-----:R-:W0:Y:S02]  /*1510*/  S2R R73, SR_CTAID.Z ;  /* 0x0000000000497919 */ /* 0x001e240000002700 */
[----:B------:R1:W-:Y:S04]  /*1520*/  STS [R37+0xfc], R89 ;  /* 0x0000fc5925007388 */ /* 0x0003e80000000800 */
[----:B------:R-:W-:Y:S04]  /*1530*/  STS [R37+0xf8], R43 ;  /* 0x0000f82b25007388 */ /* 0x000fe80000000800 */
[----:B------:R1:W-:Y:S02]  /*1540*/  STS [R37+0x128], R42 ;  /* 0x0001282a25007388 */ /* 0x0003e40000000800 */
[----:B-1----:R-:W-:-:S02]  /*1550*/  MOV R89, RZ ;  /* 0x000000ff00597202 */ /* 0x002fc40000000f00 */
[----:B------:R1:W-:Y:S04]  /*1560*/  STS [R37+0x12c], R88 ;  /* 0x00012c5825007388 */ /* 0x0003e80000000800 */
[----:B------:R0:W-:Y:S01]  /*1570*/  STS [R37+0x130], R92 ;  /* 0x0001305c25007388 */ /* 0x0001e20000000800 */
[----:B------:R-:W-:-:S03]  /*1580*/  CS2R R42, SRZ ;  /* 0x00000000002a7805 */ /* 0x000fc6000001ff00 */
[----:B------:R-:W-:Y:S01]  /*1590*/  STS [R37+0x148], R39 ;  /* 0x0001482725007388 */ /* 0x000fe20000000800 */
[----:B-1----:R-:W-:-:S03]  /*15a0*/  MOV R88, RZ ;  /* 0x000000ff00587202 */ /* 0x002fc60000000f00 */
[----:B------:R-:W-:Y:S01]  /*15b0*/  STS [R37+0x14c], R41 ;  /* 0x00014c2925007388 */ /* 0x000fe20000000800 */
[----:B0-----:R-:W-:-:S03]  /*15c0*/  MOV R92, RZ ;  /* 0x000000ff005c7202 */ /* 0x001fc60000000f00 */
[----:B------:R0:W-:Y:S04]  /*15d0*/  STS [R37+0x158], R38 ;  /* 0x0001582625007388 */ /* 0x0001e80000000800 */
[----:B------:R1:W-:Y:S04]  /*15e0*/  STS [R37+0x15c], R40 ;  /* 0x00015c2825007388 */ /* 0x0003e80000000800 */
[----:B------:R-:W-:Y:S01]  /*15f0*/  STS [R37+0x160], R90 ;  /* 0x0001605a25007388 */ /* 0x000fe20000000800 */
[----:B0-----:R-:W-:-:S03]  /*1600*/  CS2R R38, SRZ ;  /* 0x0000000000267805 */ /* 0x001fc6000001ff00 */
[----:B------:R0:W-:Y:S01]  /*1610*/  STS [R37+0x168], R91 ;  /* 0x0001685b25007388 */ /* 0x0001e20000000800 */
[----:B-1----:R-:W-:-:S03]  /*1620*/  CS2R R40, SRZ ;  /* 0x0000000000287805 */ /* 0x002fc6000001ff00 */
[----:B------:R1:W-:Y:S04]  /*1630*/  STS [R37+0x16c], R93 ;  /* 0x00016c5d25007388 */ /* 0x0003e80000000800 */
[----:B------:R-:W5:Y:S01]  /*1640*/  @P3 LDG.E.CONSTANT R43, desc[UR12][R16.64+0x31f8] ;  /* 0x0031f80c102b3981 */ /* 0x000f62000c1e9900 */
[----:B0-----:R-:W0:Y:S03]  /*1650*/  LDC.64 R90, c[0x0][0x388] ;  /* 0x0000e200ff5a7b82 */ /* 0x001e260000000a00 */
[----:B------:R-:W5:Y:S01]  /*1660*/  @P3 LDG.E.CONSTANT R89, desc[UR12][R16.64+0x31fc] ;  /* 0x0031fc0c10593981 */ /* 0x000f62000c1e9900 */
[----:B-1----:R-:W-:-:S03]  /*1670*/  LEA R93, R73, R87, 0x2 ;  /* 0x00000057495d7211 */ /* 0x002fc600078e10ff */
[----:B------:R-:W5:Y:S01]  /*1680*/  @P3 LDG.E.CONSTANT R88, desc[UR12][R16.64+0x3214] ;  /* 0x0032140c10583981 */ /* 0x000f62000c1e9900 */
[----:B------:R-:W-:-:S03]  /*1690*/  LEA R93, R93, R86, 0x1 ;  /* 0x000000565d5d7211 */ /* 0x000fc600078e08ff */
[----:B------:R-:W5:Y:S04]  /*16a0*/  @P3 LDG.E.CONSTANT R42, desc[UR12][R16.64+0x323c] ;  /* 0x00323c0c102a3981 */ /* 0x000f68000c1e9900 */
[----:B------:R-:W5:Y:S04]  /*16b0*/  @P3 LDG.E.CONSTANT R92, desc[UR12][R16.64+0x3240] ;  /* 0x0032400c105c3981 */ /* 0x000f68000c1e9900 */
[----:B------:R-:W5:Y:S04]  /*16c0*/  @P3 LDG.E.CONSTANT R39, desc[UR12][R16.64+0x3244] ;  /* 0x0032440c10273981 */ /* 0x000f68000c1e9900 */
[----:B------:R-:W5:Y:S04]  /*16d0*/  @P3 LDG.E.CONSTANT R41, desc[UR12][R16.64+0x3248] ;  /* 0x0032480c10293981 */ /* 0x000f68000c1e9900 */
[----:B------:R-:W5:Y:S04]  /*16e0*/  @P3 LDG.E.CONSTANT R38, desc[UR12][R16.64+0x324c] ;  /* 0x00324c0c10263981 */ /* 0x000f68000c1e9900 */
[----:B------:R1:W5:Y:S01]  /*16f0*/  @P3 LDG.E.CONSTANT R40, desc[UR12][R16.64+0x3250] ;  /* 0x0032500c10283981 */ /* 0x000362000c1e9900 */
[----:B------:R-:W-:Y:S01]  /*1700*/  LEA R93, R93, UR4, 0x2 ;  /* 0x000000045d5d7c11 */ /* 0x000fe2000f8e10ff */
[----:B-1----:R-:W-:-:S05]  /*1710*/  HFMA2 R16, -RZ, RZ, 0, 2.86102294921875e-06 ;  /* 0x00000030ff107431 */ /* 0x002fca00000001ff */
[----:B------:R-:W-:-:S05]  /*1720*/  IMAD R17, R93, R16, UR5 ;  /* 0x000000055d117e24 */ /* 0x000fca000f8e0210 */
[----:B------:R-:W-:Y:S01]  /*1730*/  LEA R17, R17, R17, 0x1 ;  /* 0x0000001111117211 */ /* 0x000fe200078e08ff */
[----:B------:R-:W-:Y:S04]  /*1740*/  STS [R37+0x170], R29 ;  /* 0x0001701d25007388 */ /* 0x000fe80000000800 */
[----:B0-----:R-:W-:Y:S01]  /*1750*/  IMAD.WIDE.U32 R90, R17, 0x4, R90 ;  /* 0x00000004115a7825 */ /* 0x001fe200078e005a */
[----:B------:R-:W-:Y:S04]  /*1760*/  STS [R37+0x174], R31 ;  /* 0x0001741f25007388 */ /* 0x000fe80000000800 */
[----:B------:R-:W-:Y:S04]  /*1770*/  STS [R37+0x178], R33 ;  /* 0x0001782125007388 */ /* 0x000fe80000000800 */
[----:B------:R-:W-:Y:S04]  /*1780*/  STS [R37+0x17c], R35 ;  /* 0x00017c2325007388 */ /* 0x000fe80000000800 */
[----:B------:R-:W-:Y:S04]  /*1790*/  STS [R37+0x194], R32 ;  /* 0x0001942025007388 */ /* 0x000fe80000000800 */
[----:B------:R-:W-:Y:S04]  /*17a0*/  STS [R37+0x198], R34 ;  /* 0x0001982225007388 */ /* 0x000fe80000000800 */
[----:B------:R-:W-:Y:S04]  /*17b0*/  STS [R37+0x1b0], R27 ;  /* 0x0001b01b25007388 */ /* 0x000fe80000000800 */
[----:B------:R0:W-:Y:S04]  /*17c0*/  STS [R37+0x1b8], R26 ;  /* 0x0001b81a25007388 */ /* 0x0001e80000000800 */
[----:B------:R1:W-:Y:S04]  /*17d0*/  STS [R37+0x1bc], R28 ;  /* 0x0001bc1c25007388 */ /* 0x0003e80000000800 */
[----:B------:R1:W-:Y:S04]  /*17e0*/  STS [R37+0x1c0], R30 ;  /* 0x0001c01e25007388 */ /* 0x0003e80000000800 */
[----:B------:R-:W5:Y:S04]  /*17f0*/  LDG.E.CONSTANT R16, desc[UR12][R90.64] ;  /* 0x0000000c5a107981 */ /* 0x000f68000c1e9900 */
[----:B------:R-:W5:Y:S04]  /*1800*/  LDG.E.CONSTANT R17, desc[UR12][R90.64+0x4] ;  /* 0x0000040c5a117981 */ /* 0x000f68000c1e9900 */
[----:B0-----:R-:W5:Y:S04]  /*1810*/  LDG.E.CONSTANT R26, desc[UR12][R90.64+0x70] ;  /* 0x0000700c5a1a7981 */ /* 0x001f68000c1e9900 */
[----:B------:R-:W5:Y:S04]  /*1820*/  LDG.E.CONSTANT R27, desc[UR12][R90.64+0x74] ;  /* 0x0000740c5a1b7981 */ /* 0x000f68000c1e9900 */
[----:B-1----:R-:W5:Y:S04]  /*1830*/  LDG.E.CONSTANT R28, desc[UR12][R90.64+0x90] ;  /* 0x0000900c5a1c7981 */ /* 0x002f68000c1e9900 */
[----:B------:R-:W5:Y:S04]  /*1840*/  LDG.E.CONSTANT R29, desc[UR12][R90.64+0x94] ;  /* 0x0000940c5a1d7981 */ /* 0x000f68000c1e9900 */
[----:B------:R-:W5:Y:S04]  /*1850*/  LDG.E.CONSTANT R30, desc[UR12][R90.64+0x98] ;  /* 0x0000980c5a1e7981 */ /* 0x000f68000c1e9900 */
[----:B------:R-:W5:Y:S04]  /*1860*/  LDG.E.CONSTANT R31, desc[UR12][R90.64+0xb4] ;  /* 0x0000b40c5a1f7981 */ /* 0x000f68000c1e9900 */
[----:B------:R-:W5:Y:S04]  /*1870*/  LDG.E.CONSTANT R32, desc[UR12][R90.64+0xb8] ;  /* 0x0000b80c5a207981 */ /* 0x000f68000c1e9900 */
[----:B------:R-:W5:Y:S04]  /*1880*/  LDG.E.CONSTANT R33, desc[UR12][R90.64+0xbc] ;  /* 0x0000bc0c5a217981 */ /* 0x000f68000c1e9900 */
[----:B------:R-:W5:Y:S04]  /*1890*/  LDG.E.CONSTANT R34, desc[UR12][R90.64+0xd8] ;  /* 0x0000d80c5a227981 */ /* 0x000f68000c1e9900 */
[----:B------:R-:W5:Y:S04]  /*18a0*/  LDG.E.CONSTANT R35, desc[UR12][R90.64+0xdc] ;  /* 0x0000dc0c5a237981 */ /* 0x000f68000c1e9900 */
[----:B---3--:R0:W-:Y:S04]  /*18b0*/  STS [R37+0x188], R18 ;  /* 0x0001881225007388 */ /* 0x0081e80000000800 */
[----:B--2---:R-:W-:Y:S04]  /*18c0*/  STS [R37+0x18c], R20 ;  /* 0x00018c1425007388 */ /* 0x004fe80000000800 */
[----:B----4-:R-:W-:Y:S04]  /*18d0*/  STS [R37+0x190], R22 ;  /* 0x0001901625007388 */ /* 0x010fe80000000800 */
[----:B-----5:R1:W-:Y:S04]  /*18e0*/  STS [R37+0x1a0], R19 ;  /* 0x0001a01325007388 */ /* 0x0203e80000000800 */
[----:B------:R2:W-:Y:S04]  /*18f0*/  STS [R37+0x1a4], R21 ;  /* 0x0001a41525007388 */ /* 0x0005e80000000800 */
[----:B------:R3:W-:Y:S04]  /*1900*/  STS [R37+0x1a8], R23 ;  /* 0x0001a81725007388 */ /* 0x0007e80000000800 */
[----:B------:R-:W-:Y:S04]  /*1910*/  STS [R37+0x1ac], R25 ;  /* 0x0001ac1925007388 */ /* 0x000fe80000000800 */
[----:B------:R4:W-:Y:S04]  /*1920*/  STS [R37+0x1b4], R24 ;  /* 0x0001b41825007388 */ /* 0x0009e80000000800 */
[----:B0-----:R-:W5:Y:S04]  /*1930*/  LDG.E.CONSTANT R18, desc[UR12][R90.64+0x8] ;  /* 0x0000080c5a127981 */ /* 0x001f68000c1e9900 */
[----:B-1----:R-:W5:Y:S04]  /*1940*/  LDG.E.CONSTANT R19, desc[UR12][R90.64+0x24] ;  /* 0x0000240c5a137981 */ /* 0x002f68000c1e9900 */
[----:B------:R-:W5:Y:S04]  /*1950*/  LDG.E.CONSTANT R20, desc[UR12][R90.64+0x28] ;  /* 0x0000280c5a147981 */ /* 0x000f68000c1e9900 */
[----:B--2---:R-:W2:Y:S04]  /*1960*/  LDG.E.CONSTANT R21, desc[UR12][R90.64+0x2c] ;  /* 0x00002c0c5a157981 */ /* 0x004ea8000c1e9900 */
[----:B------:R-:W2:Y:S04]  /*1970*/  LDG.E.CONSTANT R22, desc[UR12][R90.64+0x48] ;  /* 0x0000480c5a167981 */ /* 0x000ea8000c1e9900 */
[----:B---3--:R-:W2:Y:S04]  /*1980*/  LDG.E.CONSTANT R23, desc[UR12][R90.64+0x4c] ;  /* 0x00004c0c5a177981 */ /* 0x008ea8000c1e9900 */
[----:B----4-:R-:W3:Y:S04]  /*1990*/  LDG.E.CONSTANT R24, desc[UR12][R90.64+0x50] ;  /* 0x0000500c5a187981 */ /* 0x010ee8000c1e9900 */
[----:B------:R-:W3:Y:S01]  /*19a0*/  LDG.E.CONSTANT R25, desc[UR12][R90.64+0x6c] ;  /* 0x00006c0c5a197981 */ /* 0x000ee2000c1e9900 */
[----:B------:R-:W-:-:S04]  /*19b0*/  UIADD3 UR6, UPT, UPT, UR6, 0xf00, URZ ;  /* 0x00000f0006067890 */ /* 0x000fc8000fffe0ff */
[----:B------:R-:W-:Y:S01]  /*19c0*/  ULEA UR6, UR7, UR6, 0x18 ;  /* 0x0000000607067291 */ /* 0x000fe2000f8ec0ff */
[----:B------:R0:W-:Y:S02]  /*19d0*/  STS [R37+0x19c], R88 ;  /* 0x00019c5825007388 */ /* 0x0001e40000000800 */
[----:B0-----:R-:W-:Y:S02]  /*19e0*/  IMAD R88, R36, 0x30, RZ ;  /* 0x0000003024587824 */ /* 0x001fe400078e02ff */
[----:B------:R-:W-:Y:S03]  /*19f0*/  STS [R37+0x180], R43 ;  /* 0x0001802b25007388 */ /* 0x000fe60000000800 */
[----:B------:R-:W-:Y:S01]  /*1a00*/  LEA R88, R88, UR6, 0x2 ;  /* 0x0000000658587c11 */ /* 0x000fe2000f8e10ff */
[----:B------:R-:W-:Y:S04]  /*1a10*/  STS [R37+0x184], R89 ;  /* 0x0001845925007388 */ /* 0x000fe80000000800 */
[----:B------:R-:W-:Y:S04]  /*1a20*/  STS [R37+0x1c4], R42 ;  /* 0x0001c42a25007388 */ /* 0x000fe80000000800 */
[----:B------:R-:W-:Y:S04]  /*1a30*/  STS [R37+0x1c8], R92 ;  /* 0x0001c85c25007388 */ /* 0x000fe80000000800 */
[----:B------:R-:W-:Y:S04]  /*1a40*/  STS [R37+0x1cc], R39 ;  /* 0x0001cc2725007388 */ /* 0x000fe80000000800 */
[----:B------:R-:W-:Y:S04]  /*1a50*/  STS [R37+0x1d0], R41 ;  /* 0x0001d02925007388 */ /* 0x000fe80000000800 */
[----:B------:R0:W-:Y:S04]  /*1a60*/  STS [R37+0x1d4], R38 ;  /* 0x0001d42625007388 */ /* 0x0001e80000000800 */
[----:B------:R1:W-:Y:S04]  /*1a70*/  STS [R37+0x1d8], R40 ;  /* 0x0001d82825007388 */ /* 0x0003e80000000800 */
[----:B------:R-:W4:Y:S04]  /*1a80*/  LDG.E.CONSTANT R36, desc[UR12][R90.64+0x1d8] ;  /* 0x0001d80c5a247981 */ /* 0x000f28000c1e9900 */
[----:B0-----:R-:W4:Y:S04]  /*1a90*/  LDG.E.CONSTANT R38, desc[UR12][R90.64+0x1f8] ;  /* 0x0001f80c5a267981 */ /* 0x001f28000c1e9900 */
[----:B-1----:R-:W4:Y:S04]  /*1aa0*/  LDG.E.CONSTANT R37, desc[UR12][R90.64+0x1dc] ;  /* 0x0001dc0c5a257981 */ /* 0x002f28000c1e9900 */
[----:B------:R-:W4:Y:S04]  /*1ab0*/  LDG.E.CONSTANT R39, desc[UR12][R90.64+0x1fc] ;  /* 0x0001fc0c5a277981 */ /* 0x000f28000c1e9900 */
[----:B------:R-:W4:Y:S04]  /*1ac0*/  LDG.E.CONSTANT R40, desc[UR12][R90.64+0x200] ;  /* 0x0002000c5a287981 */ /* 0x000f28000c1e9900 */
[----:B------:R-:W4:Y:S04]  /*1ad0*/  LDG.E.CONSTANT R41, desc[UR12][R90.64+0x21c] ;  /* 0x00021c0c5a297981 */ /* 0x000f28000c1e9900 */
[----:B------:R-:W4:Y:S04]  /*1ae0*/  LDG.E.CONSTANT R42, desc[UR12][R90.64+0x220] ;  /* 0x0002200c5a2a7981 */ /* 0x000f28000c1e9900 */
[----:B------:R-:W4:Y:S04]  /*1af0*/  LDG.E.CONSTANT R43, desc[UR12][R90.64+0x224] ;  /* 0x0002240c5a2b7981 */ /* 0x000f28000c1e9900 */
[----:B------:R0:W-:Y:S04]  /*1b00*/  STS.128 [R88+0x30], R28 ;  /* 0x0000301c58007388 */ /* 0x0001e80000000c00 */
[----:B------:R1:W-:Y:S04]  /*1b10*/  STS.128 [R88+0x40], R32 ;  /* 0x0000402058007388 */ /* 0x0003e80000000c00 */
[----:B0-----:R-:W4:Y:S04]  /*1b20*/  LDG.E.CONSTANT R28, desc[UR12][R90.64+0x170] ;  /* 0x0001700c5a1c7981 */ /* 0x001f28000c1e9900 */
[----:B------:R-:W4:Y:S04]  /*1b30*/  LDG.E.CONSTANT R29, desc[UR12][R90.64+0x18c] ;  /* 0x00018c0c5a1d7981 */ /* 0x000f28000c1e9900 */
[----:B------:R-:W4:Y:S04]  /*1b40*/  LDG.E.CONSTANT R30, desc[UR12][R90.64+0x190] ;  /* 0x0001900c5a1e7981 */ /* 0x000f28000c1e9900 */
[----:B------:R-:W4:Y:S04]  /*1b50*/  LDG.E.CONSTANT R31, desc[UR12][R90.64+0x194] ;  /* 0x0001940c5a1f7981 */ /* 0x000f28000c1e9900 */
[----:B-1----:R-:W4:Y:S04]  /*1b60*/  LDG.E.CONSTANT R32, desc[UR12][R90.64+0x1b0] ;  /* 0x0001b00c5a207981 */ /* 0x002f28000c1e9900 */
[----:B------:R-:W4:Y:S04]  /*1b70*/  LDG.E.CONSTANT R33, desc[UR12][R90.64+0x1b4] ;  /* 0x0001b40c5a217981 */ /* 0x000f28000c1e9900 */
[----:B------:R-:W4:Y:S04]  /*1b80*/  LDG.E.CONSTANT R34, desc[UR12][R90.64+0x1b8] ;  /* 0x0001b80c5a227981 */ /* 0x000f28000c1e9900 */
[----:B------:R-:W4:Y:S04]  /*1b90*/  LDG.E.CONSTANT R35, desc[UR12][R90.64+0x1d4] ;  /* 0x0001d40c5a237981 */ /* 0x000f28000c1e9900 */
[----:B-----5:R0:W-:Y:S04]  /*1ba0*/  STS.128 [R88], R16 ;  /* 0x0000001058007388 */ /* 0x0201e80000000c00 */
[----:B--2---:R1:W-:Y:S04]  /*1bb0*/  STS.128 [R88+0x10], R20 ;  /* 0x0000101458007388 */ /* 0x0043e80000000c00 */
[----:B0-----:R-:W2:Y:S04]  /*1bc0*/  LDG.E.CONSTANT R16, desc[UR12][R90.64+0xe0] ;  /* 0x0000e00c5a107981 */ /* 0x001ea8000c1e9900 */
[----:B---3--:R0:W-:Y:S04]  /*1bd0*/  STS.128 [R88+0x20], R24 ;  /* 0x0000201858007388 */ /* 0x0081e80000000c00 */
[----:B------:R-:W2:Y:S04]  /*1be0*/  LDG.E.CONSTANT R17, desc[UR12][R90.64+0xfc] ;  /* 0x0000fc0c5a117981 */ /* 0x000ea8000c1e9900 */
[----:B------:R-:W2:Y:S04]  /*1bf0*/  LDG.E.CONSTANT R18, desc[UR12][R90.64+0x100] ;  /* 0x0001000c5a127981 */ /* 0x000ea8000c1e9900 */
[----:B------:R-:W2:Y:S04]  /*1c00*/  LDG.E.CONSTANT R19, desc[UR12][R90.64+0x104] ;  /* 0x0001040c5a137981 */ /* 0x000ea8000c1e9900 */
[----:B-1----:R-:W3:Y:S04]  /*1c10*/  LDG.E.CONSTANT R20, desc[UR12][R90.64+0x120] ;  /* 0x0001200c5a147981 */ /* 0x002ee8000c1e9900 */
[----:B------:R-:W3:Y:S04]  /*1c20*/  LDG.E.CONSTANT R21, desc[UR12][R90.64+0x124] ;  /* 0x0001240c5a157981 */ /* 0x000ee8000c1e9900 */
[----:B------:R-:W3:Y:S04]  /*1c30*/  LDG.E.CONSTANT R22, desc[UR12][R90.64+0x128] ;  /* 0x0001280c5a167981 */ /* 0x000ee8000c1e9900 */
[----:B------:R-:W3:Y:S04]  /*1c40*/  LDG.E.CONSTANT R23, desc[UR12][R90.64+0x144] ;  /* 0x0001440c5a177981 */ /* 0x000ee8000c1e9900 */
[----:B0-----:R-:W5:Y:S04]  /*1c50*/  LDG.E.CONSTANT R24, desc[UR12][R90.64+0x148] ;  /* 0x0001480c5a187981 */ /* 0x001f68000c1e9900 */
[----:B------:R-:W5:Y:S04]  /*1c60*/  LDG.E.CONSTANT R25, desc[UR12][R90.64+0x14c] ;  /* 0x00014c0c5a197981 */ /* 0x000f68000c1e9900 */
[----:B------:R-:W5:Y:S04]  /*1c70*/  LDG.E.CONSTANT R26, desc[UR12][R90.64+0x168] ;  /* 0x0001680c5a1a7981 */ /* 0x000f68000c1e9900 */
[----:B------:R-:W5:Y:S01]  /*1c80*/  LDG.E.CONSTANT R27, desc[UR12][R90.64+0x16c] ;  /* 0x00016c0c5a1b7981 */ /* 0x000f62000c1e9900 */
[----:B------:R-:W-:Y:S01]  /*1c90*/  HFMA2 R92, -RZ, RZ, 0, 1.1444091796875e-05 ;  /* 0x000000c0ff5c7431 */ /* 0x000fe200000001ff */
[----:B------:R-:W-:-:S05]  /*1ca0*/  MOV R89, 0x78 ;  /* 0x0000007800597802 */ /* 0x000fca0000000f00 */
[----:B------:R-:W-:Y:S02]  /*1cb0*/  IMAD R86, R86, R89, UR10 ;  /* 0x0000000a56567e24 */ /* 0x000fe4000f8e0259 */
[----:B------:R-:W-:Y:S01]  /*1cc0*/  IMAD R87, R87, R92, UR6 ;  /* 0x0000000657577e24 */ /* 0x000fe2000f8e025c */
[----:B------:R-:W-:Y:S01]  /*1cd0*/  UMOV UR6, 0x300 ;  /* 0x0000030000067882 */ /* 0x000fe20000000000 */
[----:B----4-:R-:W-:Y:S04]  /*1ce0*/  STS.128 [R88+0xa0], R36 ;  /* 0x0000a02458007388 */ /* 0x010fe80000000c00 */
[----:B------:R-:W-:Y:S04]  /*1cf0*/  STS.128 [R88+0xb0], R40 ;  /* 0x0000b02858007388 */ /* 0x000fe80000000c00 */
[----:B------:R-:W-:Y:S04]  /*1d00*/  STS.128 [R88+0x80], R28 ;  /* 0x0000801c58007388 */ /* 0x000fe80000000c00 */
[----:B------:R-:W-:Y:S04]  /*1d10*/  STS.128 [R88+0x90], R32 ;  /* 0x0000902058007388 */ /* 0x000fe80000000c00 */
[----:B--2---:R-:W-:Y:S04]  /*1d20*/  STS.128 [R88+0x50], R16 ;  /* 0x0000501058007388 */ /* 0x004fe80000000c00 */
[----:B---3--:R0:W-:Y:S04]  /*1d30*/  STS.128 [R88+0x60], R20 ;  /* 0x0000601458007388 */ /* 0x0081e80000000c00 */
[----:B-----5:R1:W-:Y:S01]  /*1d40*/  STS.128 [R88+0x70], R24 ;  /* 0x0000701858007388 */ /* 0x0203e20000000c00 */
[----:B0-----:R-:W-:-:S02]  /*1d50*/  IADD3 R21, PT, PT, R86, 0x3c, RZ ;  /* 0x0000003c56157810 */ /* 0x001fc40007ffe0ff */
[----:B------:R-:W-:Y:S01]  /*1d60*/  IADD3 R20, PT, PT, R87, 0x308, RZ ;  /* 0x0000030857147810 */ /* 0x000fe20007ffe0ff */
[----:B------:R-:W-:Y:S06]  /*1d70*/  BAR.SYNC.DEFER_BLOCKING 0x0 ;  /* 0x0000000000007b1d */ /* 0x000fec0000010000 */
.L_x_17:
[----:B-1----:R-:W-:Y:S01]  /*1d80*/  LDS R88, [R21+-0x3c] ;  /* 0xffffc40015587984 */ /* 0x002fe20000000800 */
[----:B------:R-:W-:-:S03]  /*1d90*/  UIADD3 UR6, UPT, UPT, UR6, 0xc, URZ ;  /* 0x0000000c06067890 */ /* 0x000fc6000fffe0ff */
[----:B------:R-:W0:Y:S01]  /*1da0*/  LDS R89, [R20+-0x308] ;  /* 0xfffcf80014597984 */ /* 0x000e220000000800 */
[----:B------:R-:W-:-:S03]  /*1db0*/  UISETP.NE.AND UP0, UPT, UR6, 0x3c0, UPT ;  /* 0x000003c00600788c */ /* 0x000fc6000bf05270 */
[----:B------:R-:W1:Y:S04]  /*1dc0*/  LDS R18, [R21+-0x34] ;  /* 0xffffcc0015127984 */ /* 0x000e680000000800 */
[----:B------:R-:W2:Y:S04]  /*1dd0*/  LDS R87, [R21+-0x2c] ;  /* 0xffffd40015577984 */ /* 0x000ea80000000800 */
[----:B------:R-:W3:Y:S04]  /*1de0*/  LDS R86, [R21+-0x24] ;  /* 0xffffdc0015567984 */ /* 0x000ee80000000800 */
[----:B------:R-:W4:Y:S04]  /*1df0*/  LDS R43, [R21+-0x1c] ;  /* 0xffffe400152b7984 */ /* 0x000f280000000800 */
[----:B------:R-:W5:Y:S04]  /*1e00*/  LDS R42, [R21+-0x14] ;  /* 0xffffec00152a7984 */ /* 0x000f680000000800 */
[----:B------:R-:W5:Y:S04]  /*1e10*/  LDS R41, [R21+-0xc] ;  /* 0xfffff40015297984 */ /* 0x000f680000000800 */
[----:B------:R-:W5:Y:S04]  /*1e20*/  LDS R40, [R21+-0x4] ;  /* 0xfffffc0015287984 */ /* 0x000f680000000800 */
[----:B------:R-:W5:Y:S04]  /*1e30*/  LDS R39, [R21+0x4] ;  /* 0x0000040015277984 */ /* 0x000f680000000800 */
[----:B------:R-:W5:Y:S04]  /*1e40*/  LDS R19, [R21+0xc] ;  /* 0x00000c0015137984 */ /* 0x000f680000000800 */
[----:B------:R-:W5:Y:S01]  /*1e50*/  LDS R38, [R21+0x14] ;  /* 0x0000140015267984 */ /* 0x000f620000000800 */
[----:B0-----:R-:W-:-:S03]  /*1e60*/  FFMA R44, R88, R89, R44 ;  /* 0x00000059582c7223 */ /* 0x001fc6000000002c */
[----:B------:R-:W0:Y:S01]  /*1e70*/  LDS R37, [R21+0x1c] ;  /* 0x00001c0015257984 */ /* 0x000e220000000800 */
[----:B-1----:R-:W-:-:S03]  /*1e80*/  FFMA R14, R18, R89, R14 ;  /* 0x00000059120e7223 */ /* 0x002fc6000000000e */
[----:B------:R-:W1:Y:S01]  /*1e90*/  LDS R36, [R21+0x24] ;  /* 0x0000240015247984 */ /* 0x000e620000000800 */
[----:B--2---:R-:W-:-:S03]  /*1ea0*/  FFMA R12, R87, R89, R12 ;  /* 0x00000059570c7223 */ /* 0x004fc6000000000c */
[----:B------:R-:W2:Y:S01]  /*1eb0*/  LDS R35, [R21+0x2c] ;  /* 0x00002c0015237984 */ /* 0x000ea20000000800 */
[----:B---3--:R-:W-:-:S03]  /*1ec0*/  FFMA R10, R86, R89, R10 ;  /* 0x00000059560a7223 */ /* 0x008fc6000000000a */
[----:B------:R-:W3:Y:S01]  /*1ed0*/  LDS R16, [R21+-0x38] ;  /* 0xffffc80015107984 */ /* 0x000ee20000000800 */
[----:B----4-:R-:W-:-:S03]  /*1ee0*/  FFMA R8, R43, R89, R8 ;  /* 0x000000592b087223 */ /* 0x010fc60000000008 */
[----:B------:R-:W4:Y:S01]  /*1ef0*/  LDS R34, [R21+-0x30] ;  /* 0xffffd00015227984 */ /* 0x000f220000000800 */
[----:B-----5:R-:W-:-:S03]  /*1f00*/  FFMA R6, R42, R89, R6 ;  /* 0x000000592a067223 */ /* 0x020fc60000000006 */
[----:B------:R-:W5:Y:S01]  /*1f10*/  LDS R33, [R21+-0x28] ;  /* 0xffffd80015217984 */ /* 0x000f620000000800 */
[----:B------:R-:W-:-:S03]  /*1f20*/  FFMA R4, R41, R89, R4 ;  /* 0x0000005929047223 */ /* 0x000fc60000000004 */
        /* <DEDUP_REMOVED lines=8> */
[----:B------:R-:W5:Y:S01]  /*1fb0*/  LDS R28, [R21] ;  /* 0x00000000151c7984 */ /* 0x000f620000000800 */
[----:B0-----:R-:W-:-:S03]  /*1fc0*/  FFMA R80, R37, R89, R80 ;  /* 0x0000005925507223 */ /* 0x001fc60000000050 */
[----:B------:R-:W0:Y:S01]  /*1fd0*/  LDS R27, [R21+0x8] ;  /* 0x00000800151b7984 */ /* 0x000e220000000800 */
[----:B-1----:R-:W-:-:S03]  /*1fe0*/  FFMA R82, R36, R89, R82 ;  /* 0x0000005924527223 */ /* 0x002fc60000000052 */
[----:B------:R-:W1:Y:S01]  /*1ff0*/  LDS R26, [R21+0x10] ;  /* 0x00001000151a7984 */ /* 0x000e620000000800 */
[----:B--2---:R-:W-:-:S03]  /*2000*/  FFMA R84, R35, R89, R84 ;  /* 0x0000005923547223 */ /* 0x004fc60000000054 */
[----:B------:R-:W2:Y:S01]  /*2010*/  LDS R25, [R21+0x18] ;  /* 0x0000180015197984 */ /* 0x000ea20000000800 */
[----:B---3--:R-:W-:-:S03]  /*2020*/  FFMA R15, R16, R89, R15 ;  /* 0x00000059100f7223 */ /* 0x008fc6000000000f */
[----:B------:R-:W3:Y:S01]  /*2030*/  LDS R24, [R21+0x20] ;  /* 0x0000200015187984 */ /* 0x000ee20000000800 */
[----:B----4-:R-:W-:-:S03]  /*2040*/  FFMA R13, R34, R89, R13 ;  /* 0x00000059220d7223 */ /* 0x010fc6000000000d */
[----:B------:R-:W4:Y:S01]  /*2050*/  LDS R23, [R21+0x28] ;  /* 0x0000280015177984 */ /* 0x000f220000000800 */
[----:B-----5:R-:W-:-:S03]  /*2060*/  FFMA R11, R33, R89, R11 ;  /* 0x00000059210b7223 */ /* 0x020fc6000000000b */
[----:B------:R-:W5:Y:S01]  /*2070*/  LDS R22, [R21+0x30] ;  /* 0x0000300015167984 */ /* 0x000f620000000800 */
[----:B------:R-:W-:-:S03]  /*2080*/  FFMA R9, R32, R89, R9 ;  /* 0x0000005920097223 */ /* 0x000fc60000000009 */
[----:B------:R-:W5:Y:S01]  /*2090*/  LDS R17, [R20+-0x8] ;  /* 0xfffff80014117984 */ /* 0x000f620000000800 */
[-C--:B------:R-:W-:Y:S01]  /*20a0*/  FFMA R7, R31, R89.reuse, R7 ;  /* 0x000000591f077223 */ /* 0x080fe20000000007 */
[-C--:B------:R-:W-:Y:S01]  /*20b0*/  FFMA R5, R30, R89.reuse, R5 ;  /* 0x000000591e057223 */ /* 0x080fe20000000005 */
[-C--:B------:R-:W-:Y:S01]  /*20c0*/  FFMA R3, R29, R89.reuse, R3 ;  /* 0x000000591d037223 */ /* 0x080fe20000000003 */
[-C--:B------:R-:W-:Y:S01]  /*20d0*/  FFMA R0, R28, R89.reuse, R0 ;  /* 0x000000591c007223 */ /* 0x080fe20000000000 */
[-C--:B0-----:R-:W-:Y:S01]  /*20e0*/  FFMA R75, R27, R89.reuse, R75 ;  /* 0x000000591b4b7223 */ /* 0x081fe2000000004b */
[-C--:B-1----:R-:W-:Y:S01]  /*20f0*/  FFMA R77, R26, R89.reuse, R77 ;  /* 0x000000591a4d7223 */ /* 0x082fe2000000004d */
[-C--:B--2---:R-:W-:Y:S01]  /*2100*/  FFMA R79, R25, R89.reuse, R79 ;  /* 0x00000059194f7223 */ /* 0x084fe2000000004f */
[-C--:B---3--:R-:W-:Y:S01]  /*2110*/  FFMA R81, R24, R89.reuse, R81 ;  /* 0x0000005918517223 */ /* 0x088fe20000000051 */
[-C--:B----4-:R-:W-:Y:S01]  /*2120*/  FFMA R83, R23, R89.reuse, R83 ;  /* 0x0000005917537223 */ /* 0x090fe20000000053 */
[----:B-----5:R-:W-:Y:S01]  /*2130*/  FFMA R85, R22, R89, R85 ;  /* 0x0000005916557223 */ /* 0x020fe20000000055 */
[-C--:B------:R-:W-:Y:S01]  /*2140*/  FFMA R45, R88, R17.reuse, R45 ;  /* 0x00000011582d7223 */ /* 0x080fe2000000002d */
        /* <DEDUP_REMOVED lines=27> */
[----:B------:R-:W0:Y:S04]  /*2300*/  LDS R88, [R20+-0x304] ;  /* 0xfffcfc0014587984 */ /* 0x000e280000000800 */
[----:B------:R-:W1:Y:S04]  /*2310*/  LDS R17, [R20+-0x4] ;  /* 0xfffffc0014117984 */ /* 0x000e680000000800 */
[----:B------:R-:W2:Y:S04]  /*2320*/  LDS R71, [R21+0x34] ;  /* 0x0000340015477984 */ /* 0x000ea80000000800 */
[----:B------:R-:W-:Y:S01]  /*2330*/  LDS R72, [R20] ;  /* 0x0000000014487984 */ /* 0x000fe20000000800 */
[-C--:B0-----:R-:W-:Y:S01]  /*2340*/  FFMA R44, R16, R88.reuse, R44 ;  /* 0x00000058102c7223 */ /* 0x081fe2000000002c */
[-C--:B------:R-:W-:Y:S01]  /*2350*/  FFMA R84, R22, R88.reuse, R84 ;  /* 0x0000005816547223 */ /* 0x080fe20000000054 */
[-C--:B------:R-:W-:Y:S01]  /*2360*/  FFMA R14, R34, R88.reuse, R14 ;  /* 0x00000058220e7223 */ /* 0x080fe2000000000e */
[CC--:B------:R-:W-:Y:S01]  /*2370*/  FFMA R12, R33.reuse, R88.reuse, R12 ;  /* 0x00000058210c7223 */ /* 0x0c0fe2000000000c */
[-C--:B-1----:R-:W-:Y:S01]  /*2380*/  FFMA R45, R16, R17.reuse, R45 ;  /* 0x00000011102d7223 */ /* 0x082fe2000000002d */
[-C--:B------:R-:W-:Y:S01]  /*2390*/  FFMA R47, R34, R17.reuse, R47 ;  /* 0x00000011222f7223 */ /* 0x080fe2000000002f */
[----:B------:R-:W0:Y:S01]  /*23a0*/  LDS R16, [R20+-0x300] ;  /* 0xfffd000014107984 */ /* 0x000e220000000800 */
        /* <DEDUP_REMOVED lines=25> */
[----:B--2---:R-:W-:Y:S01]  /*2540*/  FFMA R90, R71, R17, R90 ;  /* 0x00000011475a7223 */ /* 0x004fe2000000005a */
[-C--:B------:R-:W-:Y:S01]  /*2550*/  FFMA R10, R32, R88.reuse, R10 ;  /* 0x00000058200a7223 */ /* 0x080fe2000000000a */
[----:B------:R-:W1:Y:S01]  /*2560*/  LDS R17, [R21+0x38] ;  /* 0x0000380015117984 */ /* 0x000e620000000800 */
        /* <DEDUP_REMOVED lines=23> */
[----:B0-----:R-:W-:Y:S01]  /*26e0*/  FFMA R84, R71, R16, R84 ;  /* 0x0000001047547223 */ /* 0x001fe20000000054 */
        /* <DEDUP_REMOVED lines=53> */
[C---:B-1----:R-:W-:Y:S01]  /*2a40*/  FFMA R85, R17.reuse, R16, R85 ;  /* 0x0000001011557223 */ /* 0x042fe20000000055 */
[----:B------:R-:W-:Y:S01]  /*2a50*/  FFMA R72, R17, R72, R90 ;  /* 0x0000004811487223 */ /* 0x000fe2000000005a */
[----:B------:R-:W-:-:S02]  /*2a60*/  IADD3 R20, PT, PT, R20, 0xc, RZ ;  /* 0x0000000c14147810 */ /* 0x000fc40007ffe0ff */
[----:B------:R-:W-:Y:S01]  /*2a70*/  IADD3 R21, PT, PT, R21, 0xf0, RZ ;  /* 0x000000f015157810 */ /* 0x000fe20007ffe0ff */
[----:B------:R-:W-:Y:S06]  /*2a80*/  BRA.U UP0, `(.L_x_17) ;  /* 0xfffffff100bc7547 */ /* 0x000fec000b83ffff */
[----:B------:R-:W-:-:S04]  /*2a90*/  UIADD3 UR5, UPT, UPT, UR5, 0x1, URZ ;  /* 0x0000000105057890 */ /* 0x000fc8000fffe0ff */
[----:B------:R-:W-:-:S09]  /*2aa0*/  UISETP.NE.AND UP0, UPT, UR5, 0x3, UPT ;  /* 0x000000030500788c */ /* 0x000fd2000bf05270 */
[----:B------:R-:W-:Y:S05]  /*2ab0*/  BRA.U UP0, `(.L_x_18) ;  /* 0xffffffd500e07547 */ /* 0x000fea000b83ffff */
[----:B------:R-:W-:-:S04]  /*2ac0*/  UIADD3 UR4, UPT, UPT, UR4, 0x1, URZ ;  /* 0x0000000104047890 */ /* 0x000fc8000fffe0ff */
[----:B------:R-:W-:-:S09]  /*2ad0*/  UISETP.NE.AND UP0, UPT, UR4, 0x4, UPT ;  /* 0x000000040400788c */ /* 0x000fd2000bf05270 */
[----:B------:R-:W-:Y:S05]  /*2ae0*/  BRA.U UP0, `(.L_x_19) ;  /* 0xffffffd500d07547 */ /* 0x000fea000b83ffff */
[----:B------:R-:W0:Y:S01]  /*2af0*/  S2R R16, SR_TID.Z ;  /* 0x0000000000107919 */ /* 0x000e220000002300 */
[----:B------:R-:W1:Y:S01]  /*2b00*/  S2UR UR4, SR_CTAID.X ;  /* 0x00000000000479c3 */ /* 0x000e620000002500 */
[----:B------:R-:W-:Y:S01]  /*2b10*/  HFMA2 R20, -RZ, RZ, 0, 1.6689300537109375e-06 ;  /* 0x0000001cff147431 */ /* 0x000fe200000001ff */
[----:B------:R-:W2:Y:S01]  /*2b20*/  S2R R18, SR_TID.Y ;  /* 0x0000000000127919 */ /* 0x000ea20000002200 */
[----:B0-----:R-:W-:-:S05]  /*2b30*/  LEA R73, R73, R16, 0x3 ;  /* 0x0000001049497211 */ /* 0x001fca00078e18ff */
[----:B------:R-:W0:Y:S01]  /*2b40*/  LDC.64 R16, c[0x0][0x390] ;  /* 0x0000e400ff107b82 */ /* 0x000e220000000a00 */
[----:B------:R-:W-:-:S05]  /*2b50*/  IMAD R73, R73, R20, UR8 ;  /* 0x0000000849497e24 */ /* 0x000fca000f8e0214 */
[----:B--2---:R-:W-:-:S04]  /*2b60*/  LEA R73, R73, R18, 0x1 ;  /* 0x0000001249497211 */ /* 0x004fc800078e08ff */
[----:B-1----:R-:W-:-:S05]  /*2b70*/  LEA R19, R73, UR4, 0x1 ;  /* 0x0000000449137c11 */ /* 0x002fca000f8e08ff */
[----:B------:R-:W-:-:S04]  /*2b80*/  IMAD R19, R19, 0x1c, RZ ;  /* 0x0000001c13137824 */ /* 0x000fc800078e02ff */
[----:B0-----:R-:W-:-:S05]  /*2b90*/  IMAD.WIDE.U32 R16, R19, 0x4, R16 ;  /* 0x0000000413107825 */ /* 0x001fca00078e0010 */
[----:B------:R-:W-:Y:S04]  /*2ba0*/  STG.E desc[UR12][R16.64], R44 ;  /* 0x0000002c10007986 */ /* 0x000fe8000c10190c */
        /* <DEDUP_REMOVED lines=54> */
[----:B------:R-:W-:Y:S01]  /*2f10*/  STG.E desc[UR12][R16.64+0xc46c], R72 ;  /* 0x00c46c4810007986 */ /* 0x000fe2000c10190c */
[----:B------:R-:W-:Y:S05]  /*2f20*/  EXIT ;  /* 0x000000000000794d */ /* 0x000fea0003800000 */
.L_x_20:
        /* <DEDUP_REMOVED lines=13> */
.L_x_23:


//--------------------- .nv.shared._Z6conv2dPfPKfS_ --------------------------
	.section	.nv.shared._Z6conv2dPfPKfS_,"aw",@nobits
	.sectionflags	@""
	.align	4
.nv.shared._Z6conv2dPfPKfS_:
	.zero		3328


//--------------------- .nv.shared.reserved.0     --------------------------
	.section	.nv.shared.reserved.0,"aw",@nobits
	.weak		__nv_reservedSMEM_offset_0_alias
	.size		__nv_reservedSMEM_offset_0_alias, 0, 64
	.other		__nv_reservedSMEM_offset_0_alias,@"STO_CUDA_RESERVED_SHARED STV_DEFAULT"
__nv_reservedSMEM_offset_0_alias:
	.zero		0
	.zero		64


//--------------------- .nv.shared.default_function_kernel0 --------------------------
	.section	.nv.shared.default_function_kernel0,"aw",@nobits
	.sectionflags	@""
	.align	4
.nv.shared.default_function_kernel0:
	.zero		6400


//--------------------- .nv.constant0._Z6conv2dPfPKfS_ --------------------------
	.section	.nv.constant0._Z6conv2dPfPKfS_,"a",@progbits
	.sectionflags	@""
	.align	4
.nv.constant0._Z6conv2dPfPKfS_:
	.zero		920


//--------------------- .nv.constant0._Z9transformPfS_ --------------------------
	.section	.nv.constant0._Z9transformPfS_,"a",@progbits
	.sectionflags	@""
	.align	4
.nv.constant0._Z9transformPfS_:
	.zero		912


//--------------------- .nv.constant0.default_function_kernel0 --------------------------
	.section	.nv.constant0.default_function_kernel0,"a",@progbits
	.sectionflags	@""
	.align	4
.nv.constant0.default_function_kernel0:
	.zero		920


//--------------------- SYMBOLS --------------------------

	.type		.nv.reservedSmem.offset0,@object
	.size		.nv.reservedSmem.offset0,0x4
	.type		.nv.reservedSmem.cap,@object
	.size		.nv.reservedSmem.cap,0x4
